//
// Generated by NVIDIA NVVM Compiler
//
// Compiler Build ID: CL-36424714
// Cuda compilation tools, release 13.0, V13.0.88
// Based on NVVM 20.0.0
//

.version 9.0
.target sm_100
.address_size 64

	// .globl	_Z10initCurandP17curandStateXORWOWy
.func  (.param .b64 func_retval0) __internal_accurate_pow
(
	.param .b64 __internal_accurate_pow_param_0,
	.param .b64 __internal_accurate_pow_param_1
)
;
.global .align 4 .b8 precalc_xorwow_matrix[102400];
.global .align 4 .b8 precalc_xorwow_offset_matrix[102400];
.global .align 4 .b8 mrg32k3aM1[2304];
.global .align 4 .b8 mrg32k3aM2[2304];
.global .align 4 .b8 mrg32k3aM1SubSeq[2016];
.global .align 4 .b8 mrg32k3aM2SubSeq[2016];
.global .align 4 .b8 mrg32k3aM1Seq[2304];
.global .align 4 .b8 mrg32k3aM2Seq[2304];
.const .align 8 .b8 __cr_lgamma_table[72];

.visible .entry _Z10initCurandP17curandStateXORWOWy(
	.param .u64 .ptr .align 1 _Z10initCurandP17curandStateXORWOWy_param_0,
	.param .u64 _Z10initCurandP17curandStateXORWOWy_param_1
)
{
	.reg .pred 	%p<24>;
	.reg .b32 	%r<425>;
	.reg .b64 	%rd<19>;

	ld.param.u64 	%rd8, [_Z10initCurandP17curandStateXORWOWy_param_0];
	ld.param.u64 	%rd9, [_Z10initCurandP17curandStateXORWOWy_param_1];
	cvta.to.global.u64 	%rd10, %rd8;
	mov.u32 	%r182, %ctaid.x;
	mov.u32 	%r183, %ntid.x;
	mov.u32 	%r184, %tid.x;
	mov.u32 	%r185, %ctaid.y;
	mov.u32 	%r186, %ntid.y;
	mov.u32 	%r187, %tid.y;
	mov.u32 	%r188, %ctaid.z;
	mov.u32 	%r189, %ntid.z;
	mov.u32 	%r190, %tid.z;
	mad.lo.s32 	%r191, %r188, %r189, %r190;
	mov.u32 	%r192, %nctaid.x;
	mov.u32 	%r193, %nctaid.y;
	mad.lo.s32 	%r194, %r191, %r193, %r185;
	mad.lo.s32 	%r195, %r194, %r186, %r187;
	mad.lo.s32 	%r196, %r195, %r192, %r182;
	mad.lo.s32 	%r197, %r196, %r183, %r184;
	cvt.s64.s32 	%rd18, %r197;
	mul.wide.s32 	%rd11, %r197, 48;
	add.s64 	%rd2, %rd10, %rd11;
	cvt.u32.u64 	%r198, %rd9;
	xor.b32  	%r199, %r198, -1429050551;
	mul.lo.s32 	%r200, %r199, 1099087573;
	{ .reg .b32 tmp; mov.b64 {tmp, %r201}, %rd9; }
	xor.b32  	%r202, %r201, -136515619;
	mul.lo.s32 	%r203, %r202, -1703105765;
	add.s32 	%r204, %r200, %r203;
	add.s32 	%r205, %r204, 6615241;
	add.s32 	%r206, %r200, 123456789;
	st.global.v2.u32 	[%rd2], {%r205, %r206};
	xor.b32  	%r207, %r200, 362436069;
	add.s32 	%r208, %r203, 521288629;
	st.global.v2.u32 	[%rd2+8], {%r207, %r208};
	xor.b32  	%r209, %r203, 88675123;
	add.s32 	%r210, %r200, 5783321;
	st.global.v2.u32 	[%rd2+16], {%r209, %r210};
	setp.eq.s32 	%p1, %r197, 0;
	@%p1 bra 	$L__BB0_42;
	mov.b32 	%r331, 0;
$L__BB0_2:
	and.b64  	%rd4, %rd18, 3;
	setp.eq.s64 	%p2, %rd4, 0;
	@%p2 bra 	$L__BB0_41;
	mul.wide.u32 	%rd12, %r331, 3200;
	mov.u64 	%rd13, precalc_xorwow_matrix;
	add.s64 	%rd5, %rd13, %rd12;
	cvt.u32.u64 	%r2, %rd4;
	mov.b32 	%r332, 0;
$L__BB0_4:
	mov.b32 	%r345, 0;
	mov.u32 	%r346, %r345;
	mov.u32 	%r347, %r345;
	mov.u32 	%r348, %r345;
	mov.u32 	%r349, %r345;
	mov.u32 	%r338, %r345;
$L__BB0_5:
	mul.wide.u32 	%rd14, %r338, 4;
	add.s64 	%rd15, %rd2, %rd14;
	ld.global.u32 	%r10, [%rd15+4];
	shl.b32 	%r11, %r338, 5;
	mov.b32 	%r344, 0;
$L__BB0_6:
	.pragma "nounroll";
	shr.u32 	%r215, %r10, %r344;
	and.b32  	%r216, %r215, 1;
	setp.eq.b32 	%p3, %r216, 1;
	not.pred 	%p4, %p3;
	add.s32 	%r217, %r11, %r344;
	mul.lo.s32 	%r218, %r217, 5;
	mul.wide.u32 	%rd16, %r218, 4;
	add.s64 	%rd6, %rd5, %rd16;
	@%p4 bra 	$L__BB0_8;
	ld.global.u32 	%r219, [%rd6];
	xor.b32  	%r349, %r349, %r219;
	ld.global.u32 	%r220, [%rd6+4];
	xor.b32  	%r348, %r348, %r220;
	ld.global.u32 	%r221, [%rd6+8];
	xor.b32  	%r347, %r347, %r221;
	ld.global.u32 	%r222, [%rd6+12];
	xor.b32  	%r346, %r346, %r222;
	ld.global.u32 	%r223, [%rd6+16];
	xor.b32  	%r345, %r345, %r223;
$L__BB0_8:
	and.b32  	%r225, %r215, 2;
	setp.eq.s32 	%p5, %r225, 0;
	@%p5 bra 	$L__BB0_10;
	ld.global.u32 	%r226, [%rd6+20];
	xor.b32  	%r349, %r349, %r226;
	ld.global.u32 	%r227, [%rd6+24];
	xor.b32  	%r348, %r348, %r227;
	ld.global.u32 	%r228, [%rd6+28];
	xor.b32  	%r347, %r347, %r228;
	ld.global.u32 	%r229, [%rd6+32];
	xor.b32  	%r346, %r346, %r229;
	ld.global.u32 	%r230, [%rd6+36];
	xor.b32  	%r345, %r345, %r230;
$L__BB0_10:
	and.b32  	%r232, %r215, 4;
	setp.eq.s32 	%p6, %r232, 0;
	@%p6 bra 	$L__BB0_12;
	ld.global.u32 	%r233, [%rd6+40];
	xor.b32  	%r349, %r349, %r233;
	ld.global.u32 	%r234, [%rd6+44];
	xor.b32  	%r348, %r348, %r234;
	ld.global.u32 	%r235, [%rd6+48];
	xor.b32  	%r347, %r347, %r235;
	ld.global.u32 	%r236, [%rd6+52];
	xor.b32  	%r346, %r346, %r236;
	ld.global.u32 	%r237, [%rd6+56];
	xor.b32  	%r345, %r345, %r237;
$L__BB0_12:
	and.b32  	%r239, %r215, 8;
	setp.eq.s32 	%p7, %r239, 0;
	@%p7 bra 	$L__BB0_14;
	ld.global.u32 	%r240, [%rd6+60];
	xor.b32  	%r349, %r349, %r240;
	ld.global.u32 	%r241, [%rd6+64];
	xor.b32  	%r348, %r348, %r241;
	ld.global.u32 	%r242, [%rd6+68];
	xor.b32  	%r347, %r347, %r242;
	ld.global.u32 	%r243, [%rd6+72];
	xor.b32  	%r346, %r346, %r243;
	ld.global.u32 	%r244, [%rd6+76];
	xor.b32  	%r345, %r345, %r244;
$L__BB0_14:
	and.b32  	%r246, %r215, 16;
	setp.eq.s32 	%p8, %r246, 0;
	@%p8 bra 	$L__BB0_16;
	ld.global.u32 	%r247, [%rd6+80];
	xor.b32  	%r349, %r349, %r247;
	ld.global.u32 	%r248, [%rd6+84];
	xor.b32  	%r348, %r348, %r248;
	ld.global.u32 	%r249, [%rd6+88];
	xor.b32  	%r347, %r347, %r249;
	ld.global.u32 	%r250, [%rd6+92];
	xor.b32  	%r346, %r346, %r250;
	ld.global.u32 	%r251, [%rd6+96];
	xor.b32  	%r345, %r345, %r251;
$L__BB0_16:
	and.b32  	%r253, %r215, 32;
	setp.eq.s32 	%p9, %r253, 0;
	@%p9 bra 	$L__BB0_18;
	ld.global.u32 	%r254, [%rd6+100];
	xor.b32  	%r349, %r349, %r254;
	ld.global.u32 	%r255, [%rd6+104];
	xor.b32  	%r348, %r348, %r255;
	ld.global.u32 	%r256, [%rd6+108];
	xor.b32  	%r347, %r347, %r256;
	ld.global.u32 	%r257, [%rd6+112];
	xor.b32  	%r346, %r346, %r257;
	ld.global.u32 	%r258, [%rd6+116];
	xor.b32  	%r345, %r345, %r258;
$L__BB0_18:
	and.b32  	%r260, %r215, 64;
	setp.eq.s32 	%p10, %r260, 0;
	@%p10 bra 	$L__BB0_20;
	ld.global.u32 	%r261, [%rd6+120];
	xor.b32  	%r349, %r349, %r261;
	ld.global.u32 	%r262, [%rd6+124];
	xor.b32  	%r348, %r348, %r262;
	ld.global.u32 	%r263, [%rd6+128];
	xor.b32  	%r347, %r347, %r263;
	ld.global.u32 	%r264, [%rd6+132];
	xor.b32  	%r346, %r346, %r264;
	ld.global.u32 	%r265, [%rd6+136];
	xor.b32  	%r345, %r345, %r265;
$L__BB0_20:
	and.b32  	%r267, %r215, 128;
	setp.eq.s32 	%p11, %r267, 0;
	@%p11 bra 	$L__BB0_22;
	ld.global.u32 	%r268, [%rd6+140];
	xor.b32  	%r349, %r349, %r268;
	ld.global.u32 	%r269, [%rd6+144];
	xor.b32  	%r348, %r348, %r269;
	ld.global.u32 	%r270, [%rd6+148];
	xor.b32  	%r347, %r347, %r270;
	ld.global.u32 	%r271, [%rd6+152];
	xor.b32  	%r346, %r346, %r271;
	ld.global.u32 	%r272, [%rd6+156];
	xor.b32  	%r345, %r345, %r272;
$L__BB0_22:
	and.b32  	%r274, %r215, 256;
	setp.eq.s32 	%p12, %r274, 0;
	@%p12 bra 	$L__BB0_24;
	ld.global.u32 	%r275, [%rd6+160];
	xor.b32  	%r349, %r349, %r275;
	ld.global.u32 	%r276, [%rd6+164];
	xor.b32  	%r348, %r348, %r276;
	ld.global.u32 	%r277, [%rd6+168];
	xor.b32  	%r347, %r347, %r277;
	ld.global.u32 	%r278, [%rd6+172];
	xor.b32  	%r346, %r346, %r278;
	ld.global.u32 	%r279, [%rd6+176];
	xor.b32  	%r345, %r345, %r279;
$L__BB0_24:
	and.b32  	%r281, %r215, 512;
	setp.eq.s32 	%p13, %r281, 0;
	@%p13 bra 	$L__BB0_26;
	ld.global.u32 	%r282, [%rd6+180];
	xor.b32  	%r349, %r349, %r282;
	ld.global.u32 	%r283, [%rd6+184];
	xor.b32  	%r348, %r348, %r283;
	ld.global.u32 	%r284, [%rd6+188];
	xor.b32  	%r347, %r347, %r284;
	ld.global.u32 	%r285, [%rd6+192];
	xor.b32  	%r346, %r346, %r285;
	ld.global.u32 	%r286, [%rd6+196];
	xor.b32  	%r345, %r345, %r286;
$L__BB0_26:
	and.b32  	%r288, %r215, 1024;
	setp.eq.s32 	%p14, %r288, 0;
	@%p14 bra 	$L__BB0_28;
	ld.global.u32 	%r289, [%rd6+200];
	xor.b32  	%r349, %r349, %r289;
	ld.global.u32 	%r290, [%rd6+204];
	xor.b32  	%r348, %r348, %r290;
	ld.global.u32 	%r291, [%rd6+208];
	xor.b32  	%r347, %r347, %r291;
	ld.global.u32 	%r292, [%rd6+212];
	xor.b32  	%r346, %r346, %r292;
	ld.global.u32 	%r293, [%rd6+216];
	xor.b32  	%r345, %r345, %r293;
$L__BB0_28:
	and.b32  	%r295, %r215, 2048;
	setp.eq.s32 	%p15, %r295, 0;
	@%p15 bra 	$L__BB0_30;
	ld.global.u32 	%r296, [%rd6+220];
	xor.b32  	%r349, %r349, %r296;
	ld.global.u32 	%r297, [%rd6+224];
	xor.b32  	%r348, %r348, %r297;
	ld.global.u32 	%r298, [%rd6+228];
	xor.b32  	%r347, %r347, %r298;
	ld.global.u32 	%r299, [%rd6+232];
	xor.b32  	%r346, %r346, %r299;
	ld.global.u32 	%r300, [%rd6+236];
	xor.b32  	%r345, %r345, %r300;
$L__BB0_30:
	and.b32  	%r302, %r215, 4096;
	setp.eq.s32 	%p16, %r302, 0;
	@%p16 bra 	$L__BB0_32;
	ld.global.u32 	%r303, [%rd6+240];
	xor.b32  	%r349, %r349, %r303;
	ld.global.u32 	%r304, [%rd6+244];
	xor.b32  	%r348, %r348, %r304;
	ld.global.u32 	%r305, [%rd6+248];
	xor.b32  	%r347, %r347, %r305;
	ld.global.u32 	%r306, [%rd6+252];
	xor.b32  	%r346, %r346, %r306;
	ld.global.u32 	%r307, [%rd6+256];
	xor.b32  	%r345, %r345, %r307;
$L__BB0_32:
	and.b32  	%r309, %r215, 8192;
	setp.eq.s32 	%p17, %r309, 0;
	@%p17 bra 	$L__BB0_34;
	ld.global.u32 	%r310, [%rd6+260];
	xor.b32  	%r349, %r349, %r310;
	ld.global.u32 	%r311, [%rd6+264];
	xor.b32  	%r348, %r348, %r311;
	ld.global.u32 	%r312, [%rd6+268];
	xor.b32  	%r347, %r347, %r312;
	ld.global.u32 	%r313, [%rd6+272];
	xor.b32  	%r346, %r346, %r313;
	ld.global.u32 	%r314, [%rd6+276];
	xor.b32  	%r345, %r345, %r314;
$L__BB0_34:
	and.b32  	%r316, %r215, 16384;
	setp.eq.s32 	%p18, %r316, 0;
	@%p18 bra 	$L__BB0_36;
	ld.global.u32 	%r317, [%rd6+280];
	xor.b32  	%r349, %r349, %r317;
	ld.global.u32 	%r318, [%rd6+284];
	xor.b32  	%r348, %r348, %r318;
	ld.global.u32 	%r319, [%rd6+288];
	xor.b32  	%r347, %r347, %r319;
	ld.global.u32 	%r320, [%rd6+292];
	xor.b32  	%r346, %r346, %r320;
	ld.global.u32 	%r321, [%rd6+296];
	xor.b32  	%r345, %r345, %r321;
$L__BB0_36:
	and.b32  	%r323, %r215, 32768;
	setp.eq.s32 	%p19, %r323, 0;
	@%p19 bra 	$L__BB0_38;
	ld.global.u32 	%r324, [%rd6+300];
	xor.b32  	%r349, %r349, %r324;
	ld.global.u32 	%r325, [%rd6+304];
	xor.b32  	%r348, %r348, %r325;
	ld.global.u32 	%r326, [%rd6+308];
	xor.b32  	%r347, %r347, %r326;
	ld.global.u32 	%r327, [%rd6+312];
	xor.b32  	%r346, %r346, %r327;
	ld.global.u32 	%r328, [%rd6+316];
	xor.b32  	%r345, %r345, %r328;
$L__BB0_38:
	add.s32 	%r344, %r344, 16;
	setp.ne.s32 	%p20, %r344, 32;
	@%p20 bra 	$L__BB0_6;
	mad.lo.s32 	%r329, %r338, -31, %r11;
	add.s32 	%r338, %r329, 1;
	setp.ne.s32 	%p21, %r338, 5;
	@%p21 bra 	$L__BB0_5;
	st.global.u32 	[%rd2+4], %r349;
	st.global.u32 	[%rd2+8], %r348;
	st.global.u32 	[%rd2+12], %r347;
	st.global.u32 	[%rd2+16], %r346;
	st.global.u32 	[%rd2+20], %r345;
	add.s32 	%r332, %r332, 1;
	setp.lt.u32 	%p22, %r332, %r2;
	@%p22 bra 	$L__BB0_4;
$L__BB0_41:
	shr.u64 	%rd7, %rd18, 2;
	add.s32 	%r331, %r331, 1;
	setp.gt.u64 	%p23, %rd18, 3;
	mov.u64 	%rd18, %rd7;
	@%p23 bra 	$L__BB0_2;
$L__BB0_42:
	mov.b32 	%r330, 0;
	st.global.v2.u32 	[%rd2+24], {%r330, %r330};
	st.global.u32 	[%rd2+32], %r330;
	mov.b64 	%rd17, 0;
	st.global.u64 	[%rd2+40], %rd17;
	ret;

}
	// .globl	_Z12updateKernelPbS_dP17curandStateXORWOW
.visible .entry _Z12updateKernelPbS_dP17curandStateXORWOW(
	.param .u64 .ptr .align 1 _Z12updateKernelPbS_dP17curandStateXORWOW_param_0,
	.param .u64 .ptr .align 1 _Z12updateKernelPbS_dP17curandStateXORWOW_param_1,
	.param .f64 _Z12updateKernelPbS_dP17curandStateXORWOW_param_2,
	.param .u64 .ptr .align 1 _Z12updateKernelPbS_dP17curandStateXORWOW_param_3
)
{
	.reg .pred 	%p<21>;
	.reg .b16 	%rs<8>;
	.reg .b32 	%r<117>;
	.reg .b32 	%f<4>;
	.reg .b64 	%rd<27>;
	.reg .b64 	%fd<24>;

	ld.param.u64 	%rd4, [_Z12updateKernelPbS_dP17curandStateXORWOW_param_0];
	ld.param.u64 	%rd5, [_Z12updateKernelPbS_dP17curandStateXORWOW_param_3];
	cvta.to.global.u64 	%rd6, %rd5;
	mov.u32 	%r22, %ctaid.x;
	mov.u32 	%r23, %ntid.x;
	mov.u32 	%r24, %tid.x;
	mad.lo.s32 	%r25, %r22, %r23, %r24;
	mov.u32 	%r26, %ctaid.y;
	mov.u32 	%r27, %ntid.y;
	mov.u32 	%r28, %tid.y;
	mad.lo.s32 	%r1, %r26, %r27, %r28;
	mov.u32 	%r29, %ctaid.z;
	mov.u32 	%r30, %ntid.z;
	mov.u32 	%r31, %tid.z;
	mad.lo.s32 	%r2, %r29, %r30, %r31;
	mov.u32 	%r32, %nctaid.x;
	mov.u32 	%r33, %nctaid.y;
	mul.lo.s32 	%r34, %r33, %r27;
	mad.lo.s32 	%r35, %r34, %r2, %r1;
	mul.lo.s32 	%r36, %r23, %r32;
	mad.lo.s32 	%r37, %r36, %r35, %r25;
	mul.wide.s32 	%rd7, %r37, 48;
	add.s64 	%rd1, %rd6, %rd7;
	ld.global.v2.u32 	{%r116, %r115}, [%rd1];
	ld.global.v2.u32 	{%r5, %r6}, [%rd1+8];
	ld.global.v2.u32 	{%r7, %r8}, [%rd1+16];
	ld.global.v2.u32 	{%r9, %r10}, [%rd1+24];
	ld.global.f32 	%f1, [%rd1+32];
	ld.global.f64 	%fd1, [%rd1+40];
	add.s32 	%r38, %r1, -1;
	add.s32 	%r39, %r25, 127;
	cvta.to.global.u64 	%rd8, %rd4;
	shr.s32 	%r40, %r39, 31;
	shr.u32 	%r41, %r40, 25;
	add.s32 	%r42, %r39, %r41;
	and.b32  	%r43, %r42, -128;
	sub.s32 	%r44, %r39, %r43;
	and.b32  	%r45, %r38, 127;
	shl.b32 	%r46, %r2, 7;
	add.s32 	%r47, %r46, 16256;
	and.b32  	%r48, %r47, 16256;
	or.b32  	%r49, %r48, %r45;
	shl.b32 	%r50, %r49, 7;
	add.s32 	%r51, %r50, %r44;
	cvt.s64.s32 	%rd9, %r51;
	add.s64 	%rd10, %rd8, %rd9;
	ld.global.u8 	%rs1, [%rd10];
	setp.ne.s16 	%p2, %rs1, 0;
	selp.u32 	%r52, 1, 0, %p2;
	add.s32 	%r53, %r25, 129;
	shr.s32 	%r54, %r53, 31;
	shr.u32 	%r55, %r54, 25;
	add.s32 	%r56, %r53, %r55;
	and.b32  	%r57, %r56, -128;
	sub.s32 	%r58, %r53, %r57;
	add.s32 	%r59, %r50, %r58;
	cvt.s64.s32 	%rd11, %r59;
	add.s64 	%rd12, %rd8, %rd11;
	ld.global.u8 	%rs2, [%rd12];
	setp.ne.s16 	%p3, %rs2, 0;
	selp.u32 	%r60, 1, 0, %p3;
	add.s32 	%r61, %r52, %r60;
	add.s32 	%r62, %r1, 1;
	and.b32  	%r63, %r62, 127;
	or.b32  	%r64, %r48, %r63;
	shl.b32 	%r65, %r64, 7;
	add.s32 	%r66, %r65, %r44;
	cvt.s64.s32 	%rd13, %r66;
	add.s64 	%rd14, %rd8, %rd13;
	ld.global.u8 	%rs3, [%rd14];
	setp.ne.s16 	%p4, %rs3, 0;
	selp.u32 	%r67, 1, 0, %p4;
	add.s32 	%r68, %r61, %r67;
	add.s32 	%r69, %r65, %r58;
	cvt.s64.s32 	%rd15, %r69;
	add.s64 	%rd16, %rd8, %rd15;
	ld.global.u8 	%rs4, [%rd16];
	setp.ne.s16 	%p5, %rs4, 0;
	selp.u32 	%r70, 1, 0, %p5;
	add.s32 	%r71, %r68, %r70;
	add.s32 	%r72, %r46, 128;
	and.b32  	%r73, %r72, 16256;
	or.b32  	%r74, %r73, %r45;
	shl.b32 	%r75, %r74, 7;
	add.s32 	%r76, %r75, %r44;
	cvt.s64.s32 	%rd17, %r76;
	add.s64 	%rd18, %rd8, %rd17;
	ld.global.u8 	%rs5, [%rd18];
	setp.ne.s16 	%p6, %rs5, 0;
	selp.u32 	%r77, 1, 0, %p6;
	add.s32 	%r78, %r71, %r77;
	add.s32 	%r79, %r75, %r58;
	cvt.s64.s32 	%rd19, %r79;
	add.s64 	%rd20, %rd8, %rd19;
	ld.global.u8 	%rs6, [%rd20];
	setp.ne.s16 	%p7, %rs6, 0;
	selp.u32 	%r80, 1, 0, %p7;
	add.s32 	%r11, %r78, %r80;
	setp.eq.s32 	%p8, %r11, 0;
	mov.u32 	%r111, %r8;
	mov.u32 	%r112, %r7;
	mov.u32 	%r113, %r6;
	mov.u32 	%r114, %r5;
	@%p8 bra 	$L__BB1_10;
	ld.param.f64 	%fd21, [_Z12updateKernelPbS_dP17curandStateXORWOW_param_2];
	shr.u32 	%r81, %r115, 2;
	xor.b32  	%r82, %r81, %r115;
	shl.b32 	%r83, %r8, 4;
	shl.b32 	%r84, %r82, 1;
	xor.b32  	%r85, %r83, %r84;
	xor.b32  	%r86, %r85, %r8;
	xor.b32  	%r111, %r86, %r82;
	add.s32 	%r116, %r116, 362437;
	add.s32 	%r87, %r111, %r116;
	cvt.rn.f32.u32 	%f3, %r87;
	fma.rn.f32 	%f2, %f3, 0f2F800000, 0f2F000000;
	mov.f64 	%fd12, 0d3FF0000000000000;
	sub.f64 	%fd2, %fd12, %fd21;
	cvt.rn.f64.u32 	%fd3, %r11;
	{
	.reg .b32 %temp; 
	mov.b64 	{%temp, %r14}, %fd2;
	}
	{
	.reg .b32 %temp; 
	mov.b64 	{%temp, %r15}, %fd3;
	}
	shr.u32 	%r88, %r15, 20;
	and.b32  	%r89, %r88, 2047;
	add.s32 	%r90, %r89, -1012;
	mov.b64 	%rd21, %fd3;
	shl.b64 	%rd22, %rd21, %r90;
	setp.eq.s64 	%p9, %rd22, -9223372036854775808;
	abs.f64 	%fd4, %fd2;
	{ // callseq 0, 0
	.param .b64 param0;
	st.param.f64 	[param0], %fd4;
	.param .b64 param1;
	st.param.f64 	[param1], %fd3;
	.param .b64 retval0;
	call.uni (retval0), 
	__internal_accurate_pow, 
	(
	param0, 
	param1
	);
	ld.param.f64 	%fd13, [retval0];
	} // callseq 0
	setp.lt.s32 	%p10, %r14, 0;
	and.pred  	%p1, %p10, %p9;
	neg.f64 	%fd15, %fd13;
	selp.f64 	%fd23, %fd15, %fd13, %p1;
	setp.neu.f64 	%p11, %fd2, 0d0000000000000000;
	@%p11 bra 	$L__BB1_3;
	selp.b32 	%r91, %r14, 0, %p9;
	setp.lt.s32 	%p13, %r15, 0;
	or.b32  	%r92, %r91, 2146435072;
	selp.b32 	%r93, %r92, %r91, %p13;
	mov.b32 	%r94, 0;
	mov.b64 	%fd23, {%r94, %r93};
$L__BB1_3:
	add.f64 	%fd16, %fd2, %fd3;
	{
	.reg .b32 %temp; 
	mov.b64 	{%temp, %r95}, %fd16;
	}
	and.b32  	%r96, %r95, 2146435072;
	setp.ne.s32 	%p14, %r96, 2146435072;
	@%p14 bra 	$L__BB1_8;
	setp.num.f64 	%p15, %fd2, %fd2;
	@%p15 bra 	$L__BB1_6;
	add.rn.f64 	%fd23, %fd2, %fd3;
	bra.uni 	$L__BB1_8;
$L__BB1_6:
	setp.neu.f64 	%p16, %fd4, 0d7FF0000000000000;
	@%p16 bra 	$L__BB1_8;
	setp.lt.s32 	%p17, %r15, 0;
	selp.b32 	%r97, 0, 2146435072, %p17;
	and.b32  	%r98, %r15, 2147483647;
	setp.ne.s32 	%p18, %r98, 1071644672;
	or.b32  	%r99, %r97, -2147483648;
	selp.b32 	%r100, %r99, %r97, %p18;
	selp.b32 	%r101, %r100, %r97, %p1;
	mov.b32 	%r102, 0;
	mov.b64 	%fd23, {%r102, %r101};
$L__BB1_8:
	setp.eq.f64 	%p19, %fd2, 0d3FF0000000000000;
	mov.f64 	%fd17, 0d3FF0000000000000;
	sub.f64 	%fd18, %fd17, %fd23;
	selp.f64 	%fd19, 0d0000000000000000, %fd18, %p19;
	cvt.f64.f32 	%fd20, %f2;
	setp.leu.f64 	%p20, %fd19, %fd20;
	mov.u32 	%r112, %r8;
	mov.u32 	%r113, %r7;
	mov.u32 	%r114, %r6;
	mov.u32 	%r115, %r5;
	@%p20 bra 	$L__BB1_10;
	ld.param.u64 	%rd26, [_Z12updateKernelPbS_dP17curandStateXORWOW_param_1];
	shl.b32 	%r103, %r1, 7;
	mov.u32 	%r104, %ctaid.x;
	mov.u32 	%r105, %ntid.x;
	mov.u32 	%r106, %tid.x;
	mad.lo.s32 	%r107, %r104, %r105, %r106;
	add.s32 	%r108, %r103, %r107;
	shl.b32 	%r109, %r2, 14;
	add.s32 	%r110, %r108, %r109;
	cvt.s64.s32 	%rd23, %r110;
	cvta.to.global.u64 	%rd24, %rd26;
	add.s64 	%rd25, %rd24, %rd23;
	mov.b16 	%rs7, 1;
	st.global.u8 	[%rd25], %rs7;
$L__BB1_10:
	st.global.v2.u32 	[%rd1], {%r116, %r115};
	st.global.v2.u32 	[%rd1+8], {%r114, %r113};
	st.global.v2.u32 	[%rd1+16], {%r112, %r111};
	st.global.v2.u32 	[%rd1+24], {%r9, %r10};
	st.global.f32 	[%rd1+32], %f1;
	st.global.f64 	[%rd1+40], %fd1;
	ret;

}
.func  (.param .b64 func_retval0) __internal_accurate_pow(
	.param .b64 __internal_accurate_pow_param_0,
	.param .b64 __internal_accurate_pow_param_1
)
{
	.reg .pred 	%p<8>;
	.reg .b32 	%r<49>;
	.reg .b32 	%f<3>;
	.reg .b64 	%fd<109>;

	ld.param.f64 	%fd10, [__internal_accurate_pow_param_0];
	ld.param.f64 	%fd11, [__internal_accurate_pow_param_1];
	{
	.reg .b32 %temp; 
	mov.b64 	{%temp, %r46}, %fd10;
	}
	{
	.reg .b32 %temp; 
	mov.b64 	{%r45, %temp}, %fd10;
	}
	shr.u32 	%r47, %r46, 20;
	setp.gt.u32 	%p1, %r46, 1048575;
	@%p1 bra 	$L__BB2_2;
	mul.f64 	%fd12, %fd10, 0d4350000000000000;
	{
	.reg .b32 %temp; 
	mov.b64 	{%temp, %r46}, %fd12;
	}
	{
	.reg .b32 %temp; 
	mov.b64 	{%r45, %temp}, %fd12;
	}
	shr.u32 	%r16, %r46, 20;
	add.s32 	%r47, %r16, -54;
$L__BB2_2:
	add.s32 	%r48, %r47, -1023;
	and.b32  	%r17, %r46, -2146435073;
	or.b32  	%r18, %r17, 1072693248;
	mov.b64 	%fd107, {%r45, %r18};
	setp.lt.u32 	%p2, %r18, 1073127583;
	@%p2 bra 	$L__BB2_4;
	{
	.reg .b32 %temp; 
	mov.b64 	{%r19, %temp}, %fd107;
	}
	{
	.reg .b32 %temp; 
	mov.b64 	{%temp, %r20}, %fd107;
	}
	add.s32 	%r21, %r20, -1048576;
	mov.b64 	%fd107, {%r19, %r21};
	add.s32 	%r48, %r47, -1022;
$L__BB2_4:
	add.f64 	%fd13, %fd107, 0dBFF0000000000000;
	add.f64 	%fd14, %fd107, 0d3FF0000000000000;
	rcp.approx.ftz.f64 	%fd15, %fd14;
	neg.f64 	%fd16, %fd14;
	fma.rn.f64 	%fd17, %fd16, %fd15, 0d3FF0000000000000;
	fma.rn.f64 	%fd18, %fd17, %fd17, %fd17;
	fma.rn.f64 	%fd19, %fd18, %fd15, %fd15;
	mul.f64 	%fd20, %fd13, %fd19;
	fma.rn.f64 	%fd21, %fd13, %fd19, %fd20;
	mul.f64 	%fd22, %fd21, %fd21;
	fma.rn.f64 	%fd23, %fd22, 0d3EB0F5FF7D2CAFE2, 0d3ED0F5D241AD3B5A;
	fma.rn.f64 	%fd24, %fd23, %fd22, 0d3EF3B20A75488A3F;
	fma.rn.f64 	%fd25, %fd24, %fd22, 0d3F1745CDE4FAECD5;
	fma.rn.f64 	%fd26, %fd25, %fd22, 0d3F3C71C7258A578B;
	fma.rn.f64 	%fd27, %fd26, %fd22, 0d3F6249249242B910;
	fma.rn.f64 	%fd28, %fd27, %fd22, 0d3F89999999999DFB;
	sub.f64 	%fd29, %fd13, %fd21;
	add.f64 	%fd30, %fd29, %fd29;
	neg.f64 	%fd31, %fd21;
	fma.rn.f64 	%fd32, %fd31, %fd13, %fd30;
	mul.f64 	%fd33, %fd19, %fd32;
	fma.rn.f64 	%fd34, %fd22, %fd28, 0d3FB5555555555555;
	mov.f64 	%fd35, 0d3FB5555555555555;
	sub.f64 	%fd36, %fd35, %fd34;
	fma.rn.f64 	%fd37, %fd22, %fd28, %fd36;
	add.f64 	%fd38, %fd37, 0dBC46A4CB00B9E7B0;
	add.f64 	%fd39, %fd34, %fd38;
	sub.f64 	%fd40, %fd34, %fd39;
	add.f64 	%fd41, %fd38, %fd40;
	mul.rn.f64 	%fd42, %fd21, %fd21;
	neg.f64 	%fd43, %fd42;
	fma.rn.f64 	%fd44, %fd21, %fd21, %fd43;
	{
	.reg .b32 %temp; 
	mov.b64 	{%r22, %temp}, %fd33;
	}
	{
	.reg .b32 %temp; 
	mov.b64 	{%temp, %r23}, %fd33;
	}
	add.s32 	%r24, %r23, 1048576;
	mov.b64 	%fd45, {%r22, %r24};
	fma.rn.f64 	%fd46, %fd21, %fd45, %fd44;
	mul.rn.f64 	%fd47, %fd42, %fd21;
	neg.f64 	%fd48, %fd47;
	fma.rn.f64 	%fd49, %fd42, %fd21, %fd48;
	fma.rn.f64 	%fd50, %fd42, %fd33, %fd49;
	fma.rn.f64 	%fd51, %fd46, %fd21, %fd50;
	mul.rn.f64 	%fd52, %fd39, %fd47;
	neg.f64 	%fd53, %fd52;
	fma.rn.f64 	%fd54, %fd39, %fd47, %fd53;
	fma.rn.f64 	%fd55, %fd39, %fd51, %fd54;
	fma.rn.f64 	%fd56, %fd41, %fd47, %fd55;
	add.f64 	%fd57, %fd52, %fd56;
	sub.f64 	%fd58, %fd52, %fd57;
	add.f64 	%fd59, %fd56, %fd58;
	add.f64 	%fd60, %fd21, %fd57;
	sub.f64 	%fd61, %fd21, %fd60;
	add.f64 	%fd62, %fd57, %fd61;
	add.f64 	%fd63, %fd59, %fd62;
	add.f64 	%fd64, %fd33, %fd63;
	add.f64 	%fd65, %fd60, %fd64;
	sub.f64 	%fd66, %fd60, %fd65;
	add.f64 	%fd67, %fd64, %fd66;
	xor.b32  	%r25, %r48, -2147483648;
	mov.b32 	%r26, 1127219200;
	mov.b64 	%fd68, {%r25, %r26};
	mov.b32 	%r27, -2147483648;
	mov.b64 	%fd69, {%r27, %r26};
	sub.f64 	%fd70, %fd68, %fd69;
	fma.rn.f64 	%fd71, %fd70, 0d3FE62E42FEFA39EF, %fd65;
	fma.rn.f64 	%fd72, %fd70, 0dBFE62E42FEFA39EF, %fd71;
	sub.f64 	%fd73, %fd72, %fd65;
	sub.f64 	%fd74, %fd67, %fd73;
	fma.rn.f64 	%fd75, %fd70, 0d3C7ABC9E3B39803F, %fd74;
	add.f64 	%fd76, %fd71, %fd75;
	sub.f64 	%fd77, %fd71, %fd76;
	add.f64 	%fd78, %fd75, %fd77;
	{
	.reg .b32 %temp; 
	mov.b64 	{%temp, %r28}, %fd11;
	}
	{
	.reg .b32 %temp; 
	mov.b64 	{%r29, %temp}, %fd11;
	}
	shl.b32 	%r30, %r28, 1;
	setp.gt.u32 	%p3, %r30, -33554433;
	and.b32  	%r31, %r28, -15728641;
	selp.b32 	%r32, %r31, %r28, %p3;
	mov.b64 	%fd79, {%r29, %r32};
	mul.rn.f64 	%fd80, %fd76, %fd79;
	neg.f64 	%fd81, %fd80;
	fma.rn.f64 	%fd82, %fd76, %fd79, %fd81;
	fma.rn.f64 	%fd83, %fd78, %fd79, %fd82;
	add.f64 	%fd4, %fd80, %fd83;
	sub.f64 	%fd84, %fd80, %fd4;
	add.f64 	%fd5, %fd83, %fd84;
	fma.rn.f64 	%fd85, %fd4, 0d3FF71547652B82FE, 0d4338000000000000;
	{
	.reg .b32 %temp; 
	mov.b64 	{%r13, %temp}, %fd85;
	}
	mov.f64 	%fd86, 0dC338000000000000;
	add.rn.f64 	%fd87, %fd85, %fd86;
	fma.rn.f64 	%fd88, %fd87, 0dBFE62E42FEFA39EF, %fd4;
	fma.rn.f64 	%fd89, %fd87, 0dBC7ABC9E3B39803F, %fd88;
	fma.rn.f64 	%fd90, %fd89, 0d3E5ADE1569CE2BDF, 0d3E928AF3FCA213EA;
	fma.rn.f64 	%fd91, %fd90, %fd89, 0d3EC71DEE62401315;
	fma.rn.f64 	%fd92, %fd91, %fd89, 0d3EFA01997C89EB71;
	fma.rn.f64 	%fd93, %fd92, %fd89, 0d3F2A01A014761F65;
	fma.rn.f64 	%fd94, %fd93, %fd89, 0d3F56C16C1852B7AF;
	fma.rn.f64 	%fd95, %fd94, %fd89, 0d3F81111111122322;
	fma.rn.f64 	%fd96, %fd95, %fd89, 0d3FA55555555502A1;
	fma.rn.f64 	%fd97, %fd96, %fd89, 0d3FC5555555555511;
	fma.rn.f64 	%fd98, %fd97, %fd89, 0d3FE000000000000B;
	fma.rn.f64 	%fd99, %fd98, %fd89, 0d3FF0000000000000;
	fma.rn.f64 	%fd100, %fd99, %fd89, 0d3FF0000000000000;
	{
	.reg .b32 %temp; 
	mov.b64 	{%r14, %temp}, %fd100;
	}
	{
	.reg .b32 %temp; 
	mov.b64 	{%temp, %r15}, %fd100;
	}
	shl.b32 	%r33, %r13, 20;
	add.s32 	%r34, %r33, %r15;
	mov.b64 	%fd108, {%r14, %r34};
	{
	.reg .b32 %temp; 
	mov.b64 	{%temp, %r35}, %fd4;
	}
	mov.b32 	%f2, %r35;
	abs.f32 	%f1, %f2;
	setp.lt.f32 	%p4, %f1, 0f4086232B;
	@%p4 bra 	$L__BB2_7;
	setp.lt.f64 	%p5, %fd4, 0d0000000000000000;
	add.f64 	%fd101, %fd4, 0d7FF0000000000000;
	selp.f64 	%fd108, 0d0000000000000000, %fd101, %p5;
	setp.geu.f32 	%p6, %f1, 0f40874800;
	@%p6 bra 	$L__BB2_7;
	shr.u32 	%r36, %r13, 31;
	add.s32 	%r37, %r13, %r36;
	shr.s32 	%r38, %r37, 1;
	shl.b32 	%r39, %r38, 20;
	add.s32 	%r40, %r15, %r39;
	mov.b64 	%fd102, {%r14, %r40};
	sub.s32 	%r41, %r13, %r38;
	shl.b32 	%r42, %r41, 20;
	add.s32 	%r43, %r42, 1072693248;
	mov.b32 	%r44, 0;
	mov.b64 	%fd103, {%r44, %r43};
	mul.f64 	%fd108, %fd103, %fd102;
$L__BB2_7:
	abs.f64 	%fd104, %fd108;
	setp.eq.f64 	%p7, %fd104, 0d7FF0000000000000;
	fma.rn.f64 	%fd105, %fd108, %fd5, %fd108;
	selp.f64 	%fd106, %fd108, %fd105, %p7;
	st.param.f64 	[func_retval0], %fd106;
	ret;

}


// ===== COMPILED SASS (sm_100) =====

	.target	sm_100

	.elftype	@"ET_EXEC"


//--------------------- .note.nv.tkinfo           --------------------------
	.section	.note.nv.tkinfo,"",@"SHT_NOTE"
	.sectionflags	@"SHF_NOTE_NV_TKINFO"
	.tkinfo
        /*0018*/ 	.word	0x00000002
        /*0030*/ 	.string	""
        /*0030*/ 	.string	"ptxas"
        /*0030*/ 	.string	"Cuda compilation tools, release 13.0, V13.0.88"
        /*0030*/ 	.string	"Build cuda_13.0.r13.0/compiler.36424714_0"
        /*0030*/ 	.string	"-arch sm_100 -m 64 "



//--------------------- .note.nv.cuinfo           --------------------------
	.section	.note.nv.cuinfo,"",@"SHT_NOTE"
	.sectionflags	@"SHF_NOTE_NV_CUINFO"
        /*0018*/ 	.short	0x0002
        /*001a*/ 	.short	0x0064
        /*001c*/ 	.short	0x0082
	.zero		2


//--------------------- .nv.info                  --------------------------
	.section	.nv.info,"",@"SHT_CUDA_INFO"
	.align	4


	//----- nvinfo : EIATTR_REGCOUNT
	.align		4
        /*0000*/ 	.byte	0x04, 0x2f
        /*0002*/ 	.short	(.L_10 - .L_9)
	.align		4
.L_9:
        /*0004*/ 	.word	index@(_Z10initCurandP17curandStateXORWOWy)
        /*0008*/ 	.word	0x0000001f


	//----- nvinfo : EIATTR_FRAME_SIZE
	.align		4
.L_10:
        /*000c*/ 	.byte	0x04, 0x11
        /*000e*/ 	.short	(.L_12 - .L_11)
	.align		4
.L_11:
        /*0010*/ 	.word	index@(_Z10initCurandP17curandStateXORWOWy)
        /*0014*/ 	.word	0x00000000


	//----- nvinfo : EIATTR_REGCOUNT
	.align		4
.L_12:
        /*0018*/ 	.byte	0x04, 0x2f
        /*001a*/ 	.short	(.L_14 - .L_13)
	.align		4
.L_13:
        /*001c*/ 	.word	index@(_Z12updateKernelPbS_dP17curandStateXORWOW)
        /*0020*/ 	.word	0x0000002a


	//----- nvinfo : EIATTR_FRAME_SIZE
	.align		4
.L_14:
        /*0024*/ 	.byte	0x04, 0x11
        /*0026*/ 	.short	(.L_16 - .L_15)
	.align		4
.L_15:
        /*0028*/ 	.word	index@($_Z12updateKernelPbS_dP17curandStateXORWOW$__internal_accurate_pow)
        /*002c*/ 	.word	0x00000000


	//----- nvinfo : EIATTR_FRAME_SIZE
	.align		4
.L_16:
        /*0030*/ 	.byte	0x04, 0x11
        /*0032*/ 	.short	(.L_18 - .L_17)
	.align		4
.L_17:
        /*0034*/ 	.word	index@(_Z12updateKernelPbS_dP17curandStateXORWOW)
        /*0038*/ 	.word	0x00000000


	//----- nvinfo : EIATTR_MIN_STACK_SIZE
	.align		4
.L_18:
        /*003c*/ 	.byte	0x04, 0x12
        /*003e*/ 	.short	(.L_20 - .L_19)
	.align		4
.L_19:
        /*0040*/ 	.word	index@(_Z12updateKernelPbS_dP17curandStateXORWOW)
        /*0044*/ 	.word	0x00000000


	//----- nvinfo : EIATTR_MIN_STACK_SIZE
	.align		4
.L_20:
        /*0048*/ 	.byte	0x04, 0x12
        /*004a*/ 	.short	(.L_22 - .L_21)
	.align		4
.L_21:
        /*004c*/ 	.word	index@(_Z10initCurandP17curandStateXORWOWy)
        /*0050*/ 	.word	0x00000000
.L_22:


//--------------------- .nv.compat                --------------------------
	.section	.nv.compat,"",@"SHT_CUDA_COMPAT_INFO"
	.align	4
        /*0000*/ 	.byte	0x02, 0x09, 0x00, 0x00, 0x02, 0x02, 0x01, 0x00, 0x02, 0x05, 0x05, 0x00, 0x03, 0x07, 0x01, 0x01
        /*0010*/ 	.byte	0x02, 0x03, 0x00, 0x00, 0x02, 0x06, 0x01, 0x00, 0x04, 0x0b, 0x08, 0x00, 0x01, 0x00, 0x00, 0x00
        /*0020*/ 	.byte	0x00, 0x00, 0x00, 0x00


//--------------------- .nv.info._Z12updateKernelPbS_dP17curandStateXORWOW --------------------------
	.section	.nv.info._Z12updateKernelPbS_dP17curandStateXORWOW,"",@"SHT_CUDA_INFO"
	.sectionflags	@""
	.align	4


	//----- nvinfo : EIATTR_CUDA_API_VERSION
	.align		4
        /*0000*/ 	.byte	0x04, 0x37
        /*0002*/ 	.short	(.L_24 - .L_23)
.L_23:
        /*0004*/ 	.word	0x00000082


	//----- nvinfo : EIATTR_KPARAM_INFO
	.align		4
.L_24:
        /*0008*/ 	.byte	0x04, 0x17
        /*000a*/ 	.short	(.L_26 - .L_25)
.L_25:
        /*000c*/ 	.word	0x00000000
        /*0010*/ 	.short	0x0003
        /*0012*/ 	.short	0x0018
        /*0014*/ 	.byte	0x00, 0xf5, 0x21, 0x00


	//----- nvinfo : EIATTR_KPARAM_INFO
	.align		4
.L_26:
        /*0018*/ 	.byte	0x04, 0x17
        /*001a*/ 	.short	(.L_28 - .L_27)
.L_27:
        /*001c*/ 	.word	0x00000000
        /*0020*/ 	.short	0x0002
        /*0022*/ 	.short	0x0010
        /*0024*/ 	.byte	0x00, 0xf0, 0x21, 0x00


	//----- nvinfo : EIATTR_KPARAM_INFO
	.align		4
.L_28:
        /*0028*/ 	.byte	0x04, 0x17
        /*002a*/ 	.short	(.L_30 - .L_29)
.L_29:
        /*002c*/ 	.word	0x00000000
        /*0030*/ 	.short	0x0001
        /*0032*/ 	.short	0x0008
        /*0034*/ 	.byte	0x00, 0xf5, 0x21, 0x00


	//----- nvinfo : EIATTR_KPARAM_INFO
	.align		4
.L_30:
        /*0038*/ 	.byte	0x04, 0x17
        /*003a*/ 	.short	(.L_32 - .L_31)
.L_31:
        /*003c*/ 	.word	0x00000000
        /*0040*/ 	.short	0x0000
        /*0042*/ 	.short	0x0000
        /*0044*/ 	.byte	0x00, 0xf5, 0x21, 0x00


	//----- nvinfo : EIATTR_SPARSE_MMA_MASK
	.align		4
.L_32:
        /*0048*/ 	.byte	0x03, 0x50
        /*004a*/ 	.short	0x0000


	//----- nvinfo : EIATTR_MAXREG_COUNT
	.align		4
        /*004c*/ 	.byte	0x03, 0x1b
        /*004e*/ 	.short	0x00ff


	//----- nvinfo : EIATTR_MERCURY_ISA_VERSION
	.align		4
        /*0050*/ 	.byte	0x03, 0x5f
        /*0052*/ 	.short	0x0101


	//----- nvinfo : EIATTR_VRC_CTA_INIT_COUNT
	.align		4
        /*0054*/ 	.byte	0x02, 0x4a
	.zero		1
	.zero		1


	//----- nvinfo : EIATTR_EXIT_INSTR_OFFSETS
	.align		4
        /*0058*/ 	.byte	0x04, 0x1c
        /*005a*/ 	.short	(.L_34 - .L_33)


	//   ....[0]....
.L_33:
        /*005c*/ 	.word	0x00000b60


	//----- nvinfo : EIATTR_CRS_STACK_SIZE
	.align		4
.L_34:
        /*0060*/ 	.byte	0x04, 0x1e
        /*0062*/ 	.short	(.L_36 - .L_35)
.L_35:
        /*0064*/ 	.word	0x00000000


	//----- nvinfo : EIATTR_CBANK_PARAM_SIZE
	.align		4
.L_36:
        /*0068*/ 	.byte	0x03, 0x19
        /*006a*/ 	.short	0x0020


	//----- nvinfo : EIATTR_PARAM_CBANK
	.align		4
        /*006c*/ 	.byte	0x04, 0x0a
        /*006e*/ 	.short	(.L_38 - .L_37)
	.align		4
.L_37:
        /*0070*/ 	.word	index@(.nv.constant0._Z12updateKernelPbS_dP17curandStateXORWOW)
        /*0074*/ 	.short	0x0380
        /*0076*/ 	.short	0x0020


	//----- nvinfo : EIATTR_SW_WAR
	.align		4
.L_38:
        /*0078*/ 	.byte	0x04, 0x36
        /*007a*/ 	.short	(.L_40 - .L_39)
.L_39:
        /*007c*/ 	.word	0x00000008
.L_40:


//--------------------- .nv.info._Z10initCurandP17curandStateXORWOWy --------------------------
	.section	.nv.info._Z10initCurandP17curandStateXORWOWy,"",@"SHT_CUDA_INFO"
	.sectionflags	@""
	.align	4


	//----- nvinfo : EIATTR_CUDA_API_VERSION
	.align		4
        /*0000*/ 	.byte	0x04, 0x37
        /*0002*/ 	.short	(.L_42 - .L_41)
.L_41:
        /*0004*/ 	.word	0x00000082


	//----- nvinfo : EIATTR_KPARAM_INFO
	.align		4
.L_42:
        /*0008*/ 	.byte	0x04, 0x17
        /*000a*/ 	.short	(.L_44 - .L_43)
.L_43:
        /*000c*/ 	.word	0x00000000
        /*0010*/ 	.short	0x0001
        /*0012*/ 	.short	0x0008
        /*0014*/ 	.byte	0x00, 0xf0, 0x21, 0x00


	//----- nvinfo : EIATTR_KPARAM_INFO
	.align		4
.L_44:
        /*0018*/ 	.byte	0x04, 0x17
        /*001a*/ 	.short	(.L_46 - .L_45)
.L_45:
        /*001c*/ 	.word	0x00000000
        /*0020*/ 	.short	0x0000
        /*0022*/ 	.short	0x0000
        /*0024*/ 	.byte	0x00, 0xf5, 0x21, 0x00


	//----- nvinfo : EIATTR_SPARSE_MMA_MASK
	.align		4
.L_46:
        /*0028*/ 	.byte	0x03, 0x50
        /*002a*/ 	.short	0x0000


	//----- nvinfo : EIATTR_MAXREG_COUNT
	.align		4
        /*002c*/ 	.byte	0x03, 0x1b
        /*002e*/ 	.short	0x00ff


	//----- nvinfo : EIATTR_MERCURY_ISA_VERSION
	.align		4
        /*0030*/ 	.byte	0x03, 0x5f
        /*0032*/ 	.short	0x0101


	//----- nvinfo : EIATTR_VRC_CTA_INIT_COUNT
	.align		4
        /*0034*/ 	.byte	0x02, 0x4a
	.zero		1
	.zero		1


	//----- nvinfo : EIATTR_EXIT_INSTR_OFFSETS
	.align		4
        /*0038*/ 	.byte	0x04, 0x1c
        /*003a*/ 	.short	(.L_48 - .L_47)


	//   ....[0]....
.L_47:
        /*003c*/ 	.word	0x00000f90


	//----- nvinfo : EIATTR_CRS_STACK_SIZE
	.align		4
.L_48:
        /*0040*/ 	.byte	0x04, 0x1e
        /*0042*/ 	.short	(.L_50 - .L_49)
.L_49:
        /*0044*/ 	.word	0x00000000


	//----- nvinfo : EIATTR_CBANK_PARAM_SIZE
	.align		4
.L_50:
        /*0048*/ 	.byte	0x03, 0x19
        /*004a*/ 	.short	0x0010


	//----- nvinfo : EIATTR_PARAM_CBANK
	.align		4
        /*004c*/ 	.byte	0x04, 0x0a
        /*004e*/ 	.short	(.L_52 - .L_51)
	.align		4
.L_51:
        /*0050*/ 	.word	index@(.nv.constant0._Z10initCurandP17curandStateXORWOWy)
        /*0054*/ 	.short	0x0380
        /*0056*/ 	.short	0x0010


	//----- nvinfo : EIATTR_SW_WAR
	.align		4
.L_52:
        /*0058*/ 	.byte	0x04, 0x36
        /*005a*/ 	.short	(.L_54 - .L_53)
.L_53:
        /*005c*/ 	.word	0x00000008
.L_54:


//--------------------- .nv.callgraph             --------------------------
	.section	.nv.callgraph,"",@"SHT_CUDA_CALLGRAPH"
	.align	4
	.sectionentsize	8
	.align		4
        /*0000*/ 	.word	0x00000000
	.align		4
        /*0004*/ 	.word	0xffffffff
	.align		4
        /*0008*/ 	.word	0x00000000
	.align		4
        /*000c*/ 	.word	0xfffffffe
	.align		4
        /*0010*/ 	.word	0x00000000
	.align		4
        /*0014*/ 	.word	0xfffffffd
	.align		4
        /*0018*/ 	.word	0x00000000
	.align		4
        /*001c*/ 	.word	0xfffffffc


//--------------------- .nv.constant4             --------------------------
	.section	.nv.constant4,"a",@progbits
	.align	8
	.align		8
.nv.constant4:
        /*0000*/ 	.dword	precalc_xorwow_matrix
	.align		8
        /*0008*/ 	.dword	precalc_xorwow_offset_matrix
	.align		8
        /*0010*/ 	.dword	mrg32k3aM1
	.align		8
        /*0018*/ 	.dword	mrg32k3aM2
	.align		8
        /*0020*/ 	.dword	mrg32k3aM1SubSeq
	.align		8
        /*0028*/ 	.dword	mrg32k3aM2SubSeq
	.align		8
        /*0030*/ 	.dword	mrg32k3aM1Seq
	.align		8
        /*0038*/ 	.dword	mrg32k3aM2Seq


//--------------------- .nv.constant3             --------------------------
	.section	.nv.constant3,"a",@progbits
	.align	8
.nv.constant3:
	.type		__cr_lgamma_table,@object
	.size		__cr_lgamma_table,(.L_8 - __cr_lgamma_table)
__cr_lgamma_table:
        /*0000*/ 	.byte	0x00, 0x00, 0x00, 0x00, 0x00, 0x00, 0x00, 0x00, 0x00, 0x00, 0x00, 0x00, 0x00, 0x00, 0x00, 0x00
        /*0010*/ 	.byte	0xef, 0x39, 0xfa, 0xfe, 0x42, 0x2e, 0xe6, 0x3f, 0x02, 0x20, 0x2a, 0xfa, 0x0b, 0xab, 0xfc, 0x3f
        /*0020*/ 	.byte	0xf9, 0x2c, 0x92, 0x7c, 0xa7, 0x6c, 0x09, 0x40, 0xc9, 0x79, 0x44, 0x3c, 0x64, 0x26, 0x13, 0x40
        /*0030*/ 	.byte	0xca, 0x01, 0xcf, 0x3a, 0x27, 0x51, 0x1a, 0x40, 0x30, 0xcc, 0x2d, 0xf3, 0xe1, 0x0c, 0x21, 0x40
        /*0040*/ 	.byte	0x0d, 0xb7, 0xfc, 0x82, 0x8e, 0x35, 0x25, 0x40
.L_8:


//--------------------- .text._Z12updateKernelPbS_dP17curandStateXORWOW --------------------------
	.section	.text._Z12updateKernelPbS_dP17curandStateXORWOW,"ax",@progbits
	.align	128
        .global         _Z12updateKernelPbS_dP17curandStateXORWOW
        .type           _Z12updateKernelPbS_dP17curandStateXORWOW,@function
        .size           _Z12updateKernelPbS_dP17curandStateXORWOW,(.L_x_16 - _Z12updateKernelPbS_dP17curandStateXORWOW)
        .other          _Z12updateKernelPbS_dP17curandStateXORWOW,@"STO_CUDA_ENTRY STV_DEFAULT"
_Z12updateKernelPbS_dP17curandStateXORWOW:
.text._Z12updateKernelPbS_dP17curandStateXORWOW:
[----:B------:R-:W-:Y:S01]  /*0000*/  LDC R1, c[0x0][0x37c] ;  /* 0x0000df00ff017b82 */ /* 0x000fe20000000800 */
[----:B------:R-:W0:Y:S07]  /*0010*/  S2R R2, SR_TID.X ;  /* 0x0000000000027919 */ /* 0x000e2e0000002100 */
[----:B------:R-:W0:Y:S01]  /*0020*/  S2UR UR4, SR_CTAID.X ;  /* 0x00000000000479c3 */ /* 0x000e220000002500 */
[----:B------:R-:W1:Y:S01]  /*0030*/  LDCU.64 UR8, c[0x0][0x380] ;  /* 0x00007000ff0877ac */ /* 0x000e620008000a00 */
[----:B------:R-:W2:Y:S01]  /*0040*/  S2R R5, SR_TID.Z ;  /* 0x0000000000057919 */ /* 0x000ea20000002300 */
[----:B------:R-:W3:Y:S05]  /*0050*/  S2R R37, SR_TID.Y ;  /* 0x0000000000257919 */ /* 0x000eea0000002200 */
[----:B------:R-:W0:Y:S08]  /*0060*/  LDC R3, c[0x0][0x360] ;  /* 0x0000d800ff037b82 */ /* 0x000e300000000800 */
[----:B------:R-:W3:Y:S08]  /*0070*/  LDC R4, c[0x0][0x364] ;  /* 0x0000d900ff047b82 */ /* 0x000ef00000000800 */
[----:B------:R-:W2:Y:S08]  /*0080*/  S2UR UR6, SR_CTAID.Z ;  /* 0x00000000000679c3 */ /* 0x000eb00000002700 */
[----:B------:R-:W2:Y:S01]  /*0090*/  LDC R0, c[0x0][0x368] ;  /* 0x0000da00ff007b82 */ /* 0x000ea20000000800 */
[----:B0-----:R-:W-:-:S04]  /*00a0*/  IMAD R2, R3, UR4, R2 ;  /* 0x0000000403027c24 */ /* 0x001fc8000f8e0202 */
[C---:B------:R-:W-:Y:S02]  /*00b0*/  VIADD R10, R2.reuse, 0x81 ;  /* 0x00000081020a7836 */ /* 0x040fe40000000000 */
[----:B------:R-:W-:Y:S01]  /*00c0*/  VIADD R6, R2, 0x7f ;  /* 0x0000007f02067836 */ /* 0x000fe20000000000 */
[----:B------:R-:W3:Y:S04]  /*00d0*/  S2UR UR5, SR_CTAID.Y ;  /* 0x00000000000579c3 */ /* 0x000ee80000002600 */
[----:B------:R-:W-:-:S04]  /*00e0*/  SHF.R.S32.HI R7, RZ, 0x1f, R6 ;  /* 0x0000001fff077819 */ /* 0x000fc80000011406 */
[----:B------:R-:W-:-:S04]  /*00f0*/  LEA.HI R7, R7, R6, RZ, 0x7 ;  /* 0x0000000607077211 */ /* 0x000fc800078f38ff */
[----:B------:R-:W-:Y:S01]  /*0100*/  LOP3.LUT R7, R7, 0xffffff80, RZ, 0xc0, !PT ;  /* 0xffffff8007077812 */ /* 0x000fe200078ec0ff */
[----:B--2---:R-:W-:Y:S01]  /*0110*/  IMAD R0, R0, UR6, R5 ;  /* 0x0000000600007c24 */ /* 0x004fe2000f8e0205 */
[----:B------:R-:W-:-:S03]  /*0120*/  SHF.R.S32.HI R5, RZ, 0x1f, R10 ;  /* 0x0000001fff057819 */ /* 0x000fc6000001140a */
[----:B------:R-:W-:Y:S01]  /*0130*/  IMAD.SHL.U32 R11, R0, 0x80, RZ ;  /* 0x00000080000b7824 */ /* 0x000fe200078e00ff */
[----:B------:R-:W-:Y:S01]  /*0140*/  LEA.HI R9, R5, R10, RZ, 0x7 ;  /* 0x0000000a05097211 */ /* 0x000fe200078f38ff */
[----:B---3--:R-:W-:-:S03]  /*0150*/  IMAD R37, R4, UR5, R37 ;  /* 0x0000000504257c24 */ /* 0x008fc6000f8e0225 */
[----:B------:R-:W-:Y:S01]  /*0160*/  LOP3.LUT R13, R9, 0xffffff80, RZ, 0xc0, !PT ;  /* 0xffffff80090d7812 */ /* 0x000fe200078ec0ff */
[----:B------:R-:W-:Y:S01]  /*0170*/  VIADD R8, R11, 0x3f80 ;  /* 0x00003f800b087836 */ /* 0x000fe20000000000 */
[----:B------:R-:W0:Y:S01]  /*0180*/  LDCU.64 UR4, c[0x0][0x358] ;  /* 0x00006b00ff0477ac */ /* 0x000e220008000a00 */
[----:B------:R-:W-:Y:S02]  /*0190*/  VIADD R5, R37, 0xffffffff ;  /* 0xffffffff25057836 */ /* 0x000fe40000000000 */
[----:B------:R-:W-:Y:S01]  /*01a0*/  IMAD.IADD R17, R10, 0x1, -R13 ;  /* 0x000000010a117824 */ /* 0x000fe200078e0a0d */
[----:B------:R-:W-:Y:S02]  /*01b0*/  LOP3.LUT R9, R8, 0x3f80, RZ, 0xc0, !PT ;  /* 0x00003f8008097812 */ /* 0x000fe400078ec0ff */
[----:B------:R-:W-:Y:S01]  /*01c0*/  LOP3.LUT R12, R5, 0x7f, RZ, 0xc0, !PT ;  /* 0x0000007f050c7812 */ /* 0x000fe200078ec0ff */
[----:B------:R-:W-:Y:S02]  /*01d0*/  IMAD.IADD R5, R6, 0x1, -R7 ;  /* 0x0000000106057824 */ /* 0x000fe400078e0a07 */
[----:B------:R-:W-:Y:S01]  /*01e0*/  VIADD R6, R37, 0x1 ;  /* 0x0000000125067836 */ /* 0x000fe20000000000 */
[----:B------:R-:W-:-:S04]  /*01f0*/  LOP3.LUT R8, R9, R12, RZ, 0xfc, !PT ;  /* 0x0000000c09087212 */ /* 0x000fc800078efcff */
[----:B------:R-:W-:Y:S01]  /*0200*/  LOP3.LUT R16, R9, 0x7f, R6, 0xf8, !PT ;  /* 0x0000007f09107812 */ /* 0x000fe200078ef806 */
[C---:B------:R-:W-:Y:S02]  /*0210*/  IMAD R10, R8.reuse, 0x80, R17 ;  /* 0x00000080080a7824 */ /* 0x040fe400078e0211 */
[--C-:B------:R-:W-:Y:S02]  /*0220*/  IMAD R7, R8, 0x80, R5.reuse ;  /* 0x0000008008077824 */ /* 0x100fe400078e0205 */
[----:B------:R-:W-:Y:S01]  /*0230*/  IMAD R18, R16, 0x80, R5 ;  /* 0x0000008010127824 */ /* 0x000fe200078e0205 */
[C---:B-1----:R-:W-:Y:S02]  /*0240*/  IADD3 R8, P1, PT, R10.reuse, UR8, RZ ;  /* 0x000000080a087c10 */ /* 0x042fe4000ff3e0ff */
[----:B------:R-:W-:Y:S02]  /*0250*/  IADD3 R6, P0, PT, R7, UR8, RZ ;  /* 0x0000000807067c10 */ /* 0x000fe4000ff1e0ff */
[----:B------:R-:W-:-:S02]  /*0260*/  LEA.HI.X.SX32 R9, R10, UR9, 0x1, P1 ;  /* 0x000000090a097c11 */ /* 0x000fc400088f0eff */
[----:B------:R-:W-:Y:S01]  /*0270*/  LEA.HI.X.SX32 R7, R7, UR9, 0x1, P0 ;  /* 0x0000000907077c11 */ /* 0x000fe200080f0eff */
[----:B------:R-:W-:Y:S01]  /*0280*/  VIADD R13, R11, 0x80 ;  /* 0x000000800b0d7836 */ /* 0x000fe20000000000 */
[----:B------:R-:W-:Y:S01]  /*0290*/  IADD3 R10, P0, PT, R18, UR8, RZ ;  /* 0x00000008120a7c10 */ /* 0x000fe2000ff1e0ff */
[----:B0-----:R-:W2:Y:S01]  /*02a0*/  LDG.E.U8 R14, desc[UR4][R8.64] ;  /* 0x00000004080e7981 */ /* 0x001ea2000c1e1100 */
[----:B------:R-:W-:-:S03]  /*02b0*/  IMAD R16, R16, 0x80, R17 ;  /* 0x0000008010107824 */ /* 0x000fc600078e0211 */
[----:B------:R0:W3:Y:S01]  /*02c0*/  LDG.E.U8 R15, desc[UR4][R6.64] ;  /* 0x00000004060f7981 */ /* 0x0000e2000c1e1100 */
[----:B------:R-:W-:Y:S02]  /*02d0*/  LEA.HI.X.SX32 R11, R18, UR9, 0x1, P0 ;  /* 0x00000009120b7c11 */ /* 0x000fe400080f0eff */
[----:B------:R-:W-:Y:S02]  /*02e0*/  LOP3.LUT R20, R12, 0x3f80, R13, 0xf8, !PT ;  /* 0x00003f800c147812 */ /* 0x000fe400078ef80d */
[----:B------:R-:W-:Y:S01]  /*02f0*/  IADD3 R12, P0, PT, R16, UR8, RZ ;  /* 0x00000008100c7c10 */ /* 0x000fe2000ff1e0ff */
[----:B------:R-:W4:Y:S01]  /*0300*/  LDG.E.U8 R18, desc[UR4][R10.64] ;  /* 0x000000040a127981 */ /* 0x000f22000c1e1100 */
[----:B------:R-:W1:Y:S01]  /*0310*/  LDCU UR6, c[0x0][0x370] ;  /* 0x00006e00ff0677ac */ /* 0x000e620008000800 */
[----:B------:R-:W-:Y:S01]  /*0320*/  IMAD R5, R20, 0x80, R5 ;  /* 0x0000008014057824 */ /* 0x000fe200078e0205 */
[----:B------:R-:W-:Y:S01]  /*0330*/  LEA.HI.X.SX32 R13, R16, UR9, 0x1, P0 ;  /* 0x00000009100d7c11 */ /* 0x000fe200080f0eff */
[----:B------:R-:W-:Y:S01]  /*0340*/  IMAD R17, R20, 0x80, R17 ;  /* 0x0000008014117824 */ /* 0x000fe200078e0211 */
[----:B0-----:R-:W0:Y:S02]  /*0350*/  LDC.64 R6, c[0x0][0x398] ;  /* 0x0000e600ff067b82 */ /* 0x001e240000000a00 */
[C---:B------:R-:W-:Y:S01]  /*0360*/  IADD3 R8, P0, PT, R5.reuse, UR8, RZ ;  /* 0x0000000805087c10 */ /* 0x040fe2000ff1e0ff */
[----:B------:R-:W4:Y:S01]  /*0370*/  LDG.E.U8 R19, desc[UR4][R12.64] ;  /* 0x000000040c137981 */ /* 0x000f22000c1e1100 */
[----:B------:R-:W1:Y:S02]  /*0380*/  LDCU UR7, c[0x0][0x374] ;  /* 0x00006e80ff0777ac */ /* 0x000e640008000800 */
[----:B------:R-:W-:-:S02]  /*0390*/  LEA.HI.X.SX32 R9, R5, UR9, 0x1, P0 ;  /* 0x0000000905097c11 */ /* 0x000fc400080f0eff */
[----:B------:R-:W-:-:S03]  /*03a0*/  IADD3 R16, P0, PT, R17, UR8, RZ ;  /* 0x0000000811107c10 */ /* 0x000fc6000ff1e0ff */
[----:B------:R-:W4:Y:S01]  /*03b0*/  LDG.E.U8 R20, desc[UR4][R8.64] ;  /* 0x0000000408147981 */ /* 0x000f22000c1e1100 */
[----:B------:R-:W-:-:S05]  /*03c0*/  LEA.HI.X.SX32 R17, R17, UR9, 0x1, P0 ;  /* 0x0000000911117c11 */ /* 0x000fca00080f0eff */
[----:B------:R-:W4:Y:S01]  /*03d0*/  LDG.E.U8 R16, desc[UR4][R16.64] ;  /* 0x0000000410107981 */ /* 0x000f22000c1e1100 */
[----:B-1----:R-:W-:Y:S02]  /*03e0*/  IMAD R5, R3, UR6, RZ ;  /* 0x0000000603057c24 */ /* 0x002fe4000f8e02ff */
[----:B------:R-:W-:-:S04]  /*03f0*/  IMAD R4, R4, UR7, RZ ;  /* 0x0000000704047c24 */ /* 0x000fc8000f8e02ff */
[----:B------:R-:W-:-:S04]  /*0400*/  IMAD R3, R0, R4, R37 ;  /* 0x0000000400037224 */ /* 0x000fc800078e0225 */
[----:B------:R-:W-:-:S04]  /*0410*/  IMAD R3, R3, R5, R2 ;  /* 0x0000000503037224 */ /* 0x000fc800078e0202 */
[----:B0-----:R-:W-:-:S05]  /*0420*/  IMAD.WIDE R2, R3, 0x30, R6 ;  /* 0x0000003003027825 */ /* 0x001fca00078e0206 */
[----:B------:R-:W4:Y:S04]  /*0430*/  LDG.E.64 R4, desc[UR4][R2.64+0x8] ;  /* 0x0000080402047981 */ /* 0x000f28000c1e1b00 */
[----:B------:R-:W4:Y:S04]  /*0440*/  LDG.E.64 R6, desc[UR4][R2.64+0x10] ;  /* 0x0000100402067981 */ /* 0x000f28000c1e1b00 */
[----:B------:R0:W5:Y:S04]  /*0450*/  LDG.E R39, desc[UR4][R2.64+0x20] ;  /* 0x0000200402277981 */ /* 0x000168000c1e1900 */
[----:B------:R0:W5:Y:S04]  /*0460*/  LDG.E.64 R8, desc[UR4][R2.64+0x28] ;  /* 0x0000280402087981 */ /* 0x000168000c1e1b00 */
[----:B------:R0:W5:Y:S04]  /*0470*/  LDG.E.64 R10, desc[UR4][R2.64] ;  /* 0x00000004020a7981 */ /* 0x000168000c1e1b00 */
[----:B------:R0:W5:Y:S01]  /*0480*/  LDG.E.64 R12, desc[UR4][R2.64+0x18] ;  /* 0x00001804020c7981 */ /* 0x000162000c1e1b00 */
[----:B------:R-:W-:Y:S01]  /*0490*/  BSSY.RECONVERGENT B0, `(.L_x_0) ;  /* 0x0000066000007945 */ /* 0x000fe20003800200 */
[----:B--2---:R-:W-:-:S02]  /*04a0*/  ISETP.NE.AND P1, PT, R14, RZ, PT ;  /* 0x000000ff0e00720c */ /* 0x004fc40003f25270 */
[----:B---3--:R-:W-:Y:S01]  /*04b0*/  ISETP.NE.AND P0, PT, R15, RZ, PT ;  /* 0x000000ff0f00720c */ /* 0x008fe20003f05270 */
[----:B------:R-:W-:Y:S01]  /*04c0*/  HFMA2 R15, -RZ, RZ, 0, 1.1920928955078125e-07 ;  /* 0x00000002ff0f7431 */ /* 0x000fe200000001ff */
[----:B------:R-:W-:Y:S02]  /*04d0*/  SEL R14, RZ, 0x1, !P1 ;  /* 0x00000001ff0e7807 */ /* 0x000fe40004800000 */
[----:B----4-:R-:W-:-:S07]  /*04e0*/  ISETP.NE.AND P2, PT, R18, RZ, PT ;  /* 0x000000ff1200720c */ /* 0x010fce0003f45270 */
[----:B------:R-:W-:Y:S02]  /*04f0*/  @!P1 IMAD.MOV R15, RZ, RZ, 0x1 ;  /* 0x00000001ff0f9424 */ /* 0x000fe400078e02ff */
[----:B------:R-:W-:Y:S01]  /*0500*/  @!P0 IMAD.MOV R15, RZ, RZ, R14 ;  /* 0x000000ffff0f8224 */ /* 0x000fe200078e020e */
[----:B------:R-:W-:-:S03]  /*0510*/  ISETP.NE.AND P0, PT, R19, RZ, PT ;  /* 0x000000ff1300720c */ /* 0x000fc60003f05270 */
[----:B------:R-:W-:Y:S02]  /*0520*/  VIADD R14, R15, 0x1 ;  /* 0x000000010f0e7836 */ /* 0x000fe40000000000 */
[----:B------:R-:W-:Y:S01]  /*0530*/  @!P2 IMAD.MOV R14, RZ, RZ, R15 ;  /* 0x000000ffff0ea224 */ /* 0x000fe200078e020f */
[----:B------:R-:W-:-:S03]  /*0540*/  ISETP.NE.AND P1, PT, R20, RZ, PT ;  /* 0x000000ff1400720c */ /* 0x000fc60003f25270 */
[----:B------:R-:W-:-:S04]  /*0550*/  VIADD R15, R14, 0x1 ;  /* 0x000000010e0f7836 */ /* 0x000fc80000000000 */
[----:B------:R-:W-:Y:S01]  /*0560*/  @!P0 IMAD.MOV R15, RZ, RZ, R14 ;  /* 0x000000ffff0f8224 */ /* 0x000fe200078e020e */
[----:B------:R-:W-:-:S03]  /*0570*/  ISETP.NE.AND P0, PT, R16, RZ, PT ;  /* 0x000000ff1000720c */ /* 0x000fc60003f05270 */
[----:B------:R-:W-:Y:S02]  /*0580*/  VIADD R14, R15, 0x1 ;  /* 0x000000010f0e7836 */ /* 0x000fe40000000000 */
[----:B------:R-:W-:-:S04]  /*0590*/  @!P1 IMAD.MOV R14, RZ, RZ, R15 ;  /* 0x000000ffff0e9224 */ /* 0x000fc800078e020f */
[----:B------:R-:W-:-:S04]  /*05a0*/  VIADD R16, R14, 0x1 ;  /* 0x000000010e107836 */ /* 0x000fc80000000000 */
[----:B------:R-:W-:-:S05]  /*05b0*/  @!P0 IMAD.MOV R16, RZ, RZ, R14 ;  /* 0x000000ffff108224 */ /* 0x000fca00078e020e */
[----:B------:R-:W-:Y:S01]  /*05c0*/  ISETP.NE.AND P0, PT, R16, RZ, PT ;  /* 0x000000ff1000720c */ /* 0x000fe20003f05270 */
[----:B------:R-:W-:Y:S02]  /*05d0*/  IMAD.MOV.U32 R19, RZ, RZ, R5 ;  /* 0x000000ffff137224 */ /* 0x000fe400078e0005 */
[----:B------:R-:W-:Y:S01]  /*05e0*/  IMAD.MOV.U32 R18, RZ, RZ, R4 ;  /* 0x000000ffff127224 */ /* 0x000fe200078e0004 */
[----:B------:R-:W-:Y:S01]  /*05f0*/  MOV R15, R7 ;  /* 0x00000007000f7202 */ /* 0x000fe20000000f00 */
[----:B------:R-:W-:-:S08]  /*0600*/  IMAD.MOV.U32 R14, RZ, RZ, R6 ;  /* 0x000000ffff0e7224 */ /* 0x000fd000078e0006 */
[----:B0-----:R-:W-:Y:S05]  /*0610*/  @!P0 BRA `(.L_x_1) ;  /* 0x0000000400348947 */ /* 0x001fea0003800000 */
[----:B------:R-:W0:Y:S01]  /*0620*/  I2F.F64.U32 R16, R16 ;  /* 0x0000001000107312 */ /* 0x000e220000201800 */
[----:B-----5:R-:W-:Y:S01]  /*0630*/  SHF.R.U32.HI R14, RZ, 0x2, R11 ;  /* 0x00000002ff0e7819 */ /* 0x020fe2000001160b */
[----:B------:R-:W1:Y:S01]  /*0640*/  LDC.64 R18, c[0x0][0x390] ;  /* 0x0000e400ff127b82 */ /* 0x000e620000000a00 */
[----:B------:R-:W-:Y:S01]  /*0650*/  IMAD.SHL.U32 R20, R7, 0x10, RZ ;  /* 0x0000001007147824 */ /* 0x000fe200078e00ff */
[----:B------:R-:W-:Y:S01]  /*0660*/  BSSY.RECONVERGENT B1, `(.L_x_2) ;  /* 0x0000014000017945 */ /* 0x000fe20003800200 */
[----:B------:R-:W-:Y:S01]  /*0670*/  LOP3.LUT R14, R14, R11, RZ, 0x3c, !PT ;  /* 0x0000000b0e0e7212 */ /* 0x000fe200078e3cff */
[----:B------:R-:W-:Y:S02]  /*0680*/  VIADD R10, R10, 0x587c5 ;  /* 0x000587c50a0a7836 */ /* 0x000fe40000000000 */
[----:B------:R-:W-:Y:S02]  /*0690*/  IMAD.MOV.U32 R36, RZ, RZ, 0x2f800000 ;  /* 0x2f800000ff247424 */ /* 0x000fe400078e00ff */
[----:B------:R-:W-:Y:S01]  /*06a0*/  IMAD.SHL.U32 R11, R14, 0x2, RZ ;  /* 0x000000020e0b7824 */ /* 0x000fe200078e00ff */
[----:B0-----:R-:W-:-:S04]  /*06b0*/  SHF.R.U32.HI R15, RZ, 0x14, R17 ;  /* 0x00000014ff0f7819 */ /* 0x001fc80000011611 */
[----:B------:R-:W-:Y:S02]  /*06c0*/  LOP3.LUT R11, R7, R20, R11, 0x96, !PT ;  /* 0x00000014070b7212 */ /* 0x000fe400078e960b */
[----:B------:R-:W-:-:S05]  /*06d0*/  LOP3.LUT R15, R15, 0x7ff, RZ, 0xc0, !PT ;  /* 0x000007ff0f0f7812 */ /* 0x000fca00078ec0ff */
[----:B------:R-:W-:Y:S01]  /*06e0*/  VIADD R21, R15, 0xfffffc0c ;  /* 0xfffffc0c0f157836 */ /* 0x000fe20000000000 */
[----:B------:R-:W-:Y:S01]  /*06f0*/  LOP3.LUT R15, R11, R14, RZ, 0x3c, !PT ;  /* 0x0000000e0b0f7212 */ /* 0x000fe200078e3cff */
[----:B-1----:R-:W-:Y:S01]  /*0700*/  DADD R18, -R18, 1 ;  /* 0x3ff0000012127429 */ /* 0x002fe20000000100 */
[----:B------:R-:W-:Y:S02]  /*0710*/  MOV R14, 0x7a0 ;  /* 0x000007a0000e7802 */ /* 0x000fe40000000f00 */
[CC--:B------:R-:W-:Y:S01]  /*0720*/  SHF.L.U32 R20, R16.reuse, R21.reuse, RZ ;  /* 0x0000001510147219 */ /* 0x0c0fe200000006ff */
[----:B------:R-:W-:Y:S01]  /*0730*/  IMAD.IADD R11, R15, 0x1, R10 ;  /* 0x000000010f0b7824 */ /* 0x000fe200078e020a */
[----:B------:R-:W-:Y:S02]  /*0740*/  SHF.L.U64.HI R21, R16, R21, R17 ;  /* 0x0000001510157219 */ /* 0x000fe40000010211 */
[----:B------:R-:W-:Y:S02]  /*0750*/  ISETP.NE.U32.AND P0, PT, R20, RZ, PT ;  /* 0x000000ff1400720c */ /* 0x000fe40003f05070 */
[----:B------:R-:W-:-:S02]  /*0760*/  I2FP.F32.U32 R11, R11 ;  /* 0x0000000b000b7245 */ /* 0x000fc40000201000 */
[----:B------:R-:W-:-:S03]  /*0770*/  ISETP.NE.AND.EX P0, PT, R21, -0x80000000, PT, P0 ;  /* 0x800000001500780c */ /* 0x000fc60003f05300 */
[----:B------:R-:W-:-:S10]  /*0780*/  FFMA R36, R11, R36, 1.1641532182693481445e-10 ;  /* 0x2f0000000b247423 */ /* 0x000fd40000000024 */
[----:B------:R-:W-:Y:S05]  /*0790*/  CALL.REL.NOINC `($_Z12updateKernelPbS_dP17curandStateXORWOW$__internal_accurate_pow) ;  /* 0x0000000000f47944 */ /* 0x000fea0003c00000 */
[----:B------:R-:W-:Y:S05]  /*07a0*/  BSYNC.RECONVERGENT B1 ;  /* 0x0000000000017941 */ /* 0x000fea0003800200 */
.L_x_2:
[C---:B------:R-:W-:Y:S01]  /*07b0*/  DSETP.NEU.AND P2, PT, R18.reuse, RZ, PT ;  /* 0x000000ff1200722a */ /* 0x040fe20003f4d000 */
[----:B------:R-:W-:Y:S01]  /*07c0*/  IMAD.MOV.U32 R22, RZ, RZ, R11 ;  /* 0x000000ffff167224 */ /* 0x000fe200078e000b */
[----:B------:R-:W-:Y:S01]  /*07d0*/  DADD R20, R18, R16 ;  /* 0x0000000012147229 */ /* 0x000fe20000000010 */
[----:B------:R-:W-:Y:S01]  /*07e0*/  IMAD.MOV.U32 R23, RZ, RZ, R26 ;  /* 0x000000ffff177224 */ /* 0x000fe200078e001a */
[----:B------:R-:W-:Y:S01]  /*07f0*/  ISETP.LT.AND P1, PT, R19, RZ, !P0 ;  /* 0x000000ff1300720c */ /* 0x000fe20004721270 */
[----:B------:R-:W-:Y:S01]  /*0800*/  BSSY.RECONVERGENT B1, `(.L_x_3) ;  /* 0x0000018000017945 */ /* 0x000fe20003800200 */
[----:B------:R-:W-:-:S03]  /*0810*/  ISETP.GE.OR P3, PT, R17, RZ, P2 ;  /* 0x000000ff1100720c */ /* 0x000fc60001766670 */
[----:B------:R-:W-:-:S03]  /*0820*/  DADD R22, -RZ, -R22 ;  /* 0x00000000ff167229 */ /* 0x000fc60000000916 */
[----:B------:R-:W-:Y:S02]  /*0830*/  LOP3.LUT R20, R21, 0x7ff00000, RZ, 0xc0, !PT ;  /* 0x7ff0000015147812 */ /* 0x000fe400078ec0ff */
[----:B------:R-:W-:Y:S02]  /*0840*/  @!P2 SEL R14, R19, RZ, !P0 ;  /* 0x000000ff130ea207 */ /* 0x000fe40004000000 */
[----:B------:R-:W-:-:S03]  /*0850*/  ISETP.NE.AND P0, PT, R20, 0x7ff00000, PT ;  /* 0x7ff000001400780c */ /* 0x000fc60003f05270 */
[----:B------:R-:W-:Y:S02]  /*0860*/  @!P3 LOP3.LUT R14, R14, 0x7ff00000, RZ, 0xfc, !PT ;  /* 0x7ff000000e0eb812 */ /* 0x000fe400078efcff */
[----:B------:R-:W-:Y:S01]  /*0870*/  FSEL R20, R22, R11, P1 ;  /* 0x0000000b16147208 */ /* 0x000fe20000800000 */
[----:B------:R-:W-:Y:S01]  /*0880*/  @!P2 IMAD.MOV.U32 R20, RZ, RZ, RZ ;  /* 0x000000ffff14a224 */ /* 0x000fe200078e00ff */
[----:B------:R-:W-:Y:S01]  /*0890*/  FSEL R21, R23, R26, P1 ;  /* 0x0000001a17157208 */ /* 0x000fe20000800000 */
[----:B------:R-:W-:-:S05]  /*08a0*/  @!P2 IMAD.MOV.U32 R21, RZ, RZ, R14 ;  /* 0x000000ffff15a224 */ /* 0x000fca00078e000e */
[----:B------:R-:W-:Y:S05]  /*08b0*/  @P0 BRA `(.L_x_4) ;  /* 0x0000000000300947 */ /* 0x000fea0003800000 */
[----:B------:R-:W-:-:S14]  /*08c0*/  DSETP.NAN.AND P0, PT, R18, R18, PT ;  /* 0x000000121200722a */ /* 0x000fdc0003f08000 */
[----:B------:R-:W-:Y:S01]  /*08d0*/  @P0 DADD R20, R18, R16 ;  /* 0x0000000012140229 */ /* 0x000fe20000000010 */
[----:B------:R-:W-:Y:S10]  /*08e0*/  @P0 BRA `(.L_x_4) ;  /* 0x0000000000240947 */ /* 0x000ff40003800000 */
[----:B------:R-:W-:-:S14]  /*08f0*/  DSETP.NEU.AND P0, PT, |R18|, +INF , PT ;  /* 0x7ff000001200742a */ /* 0x000fdc0003f0d200 */
[----:B------:R-:W-:Y:S05]  /*0900*/  @P0 BRA `(.L_x_4) ;  /* 0x00000000001c0947 */ /* 0x000fea0003800000 */
[C---:B------:R-:W-:Y:S02]  /*0910*/  ISETP.GE.AND P0, PT, R17.reuse, RZ, PT ;  /* 0x000000ff1100720c */ /* 0x040fe40003f06270 */
[----:B------:R-:W-:Y:S02]  /*0920*/  LOP3.LUT R16, R17, 0x7fffffff, RZ, 0xc0, !PT ;  /* 0x7fffffff11107812 */ /* 0x000fe400078ec0ff */
[----:B------:R-:W-:Y:S02]  /*0930*/  SEL R21, RZ, 0x7ff00000, !P0 ;  /* 0x7ff00000ff157807 */ /* 0x000fe40004000000 */
[----:B------:R-:W-:Y:S02]  /*0940*/  ISETP.NE.AND P0, PT, R16, 0x3fe00000, PT ;  /* 0x3fe000001000780c */ /* 0x000fe40003f05270 */
[----:B------:R-:W-:Y:S01]  /*0950*/  MOV R20, RZ ;  /* 0x000000ff00147202 */ /* 0x000fe20000000f00 */
[----:B------:R-:W-:-:S05]  /*0960*/  VIADD R14, R21, 0x80000000 ;  /* 0x80000000150e7836 */ /* 0x000fca0000000000 */
[----:B------:R-:W-:-:S07]  /*0970*/  @P1 SEL R21, R14, R21, P0 ;  /* 0x000000150e151207 */ /* 0x000fce0000000000 */
.L_x_4:
[----:B------:R-:W-:Y:S05]  /*0980*/  BSYNC.RECONVERGENT B1 ;  /* 0x0000000000017941 */ /* 0x000fea0003800200 */
.L_x_3:
[----:B------:R-:W-:Y:S01]  /*0990*/  DADD R20, -R20, 1 ;  /* 0x3ff0000014147429 */ /* 0x000fe20000000100 */
[----:B------:R-:W0:Y:S01]  /*09a0*/  F2F.F64.F32 R16, R36 ;  /* 0x0000002400107310 */ /* 0x000e220000201800 */
[----:B------:R-:W-:Y:S01]  /*09b0*/  DSETP.NEU.AND P0, PT, R18, 1, PT ;  /* 0x3ff000001200742a */ /* 0x000fe20003f0d000 */
[----:B------:R-:W-:Y:S02]  /*09c0*/  IMAD.MOV.U32 R14, RZ, RZ, R7 ;  /* 0x000000ffff0e7224 */ /* 0x000fe400078e0007 */
[----:B------:R-:W-:-:S05]  /*09d0*/  IMAD.MOV.U32 R11, RZ, RZ, R4 ;  /* 0x000000ffff0b7224 */ /* 0x000fca00078e0004 */
[----:B------:R-:W-:Y:S02]  /*09e0*/  FSEL R18, R20, RZ, P0 ;  /* 0x000000ff14127208 */ /* 0x000fe40000000000 */
[----:B------:R-:W-:-:S06]  /*09f0*/  FSEL R19, R21, RZ, P0 ;  /* 0x000000ff15137208 */ /* 0x000fcc0000000000 */
[----:B0-----:R-:W-:Y:S01]  /*0a00*/  DSETP.GT.AND P0, PT, R18, R16, PT ;  /* 0x000000101200722a */ /* 0x001fe20003f04000 */
[----:B------:R-:W-:Y:S02]  /*0a10*/  IMAD.MOV.U32 R19, RZ, RZ, R6 ;  /* 0x000000ffff137224 */ /* 0x000fe400078e0006 */
[----:B------:R-:W-:-:S11]  /*0a20*/  IMAD.MOV.U32 R18, RZ, RZ, R5 ;  /* 0x000000ffff127224 */ /* 0x000fd600078e0005 */
[----:B------:R-:W-:Y:S05]  /*0a30*/  @!P0 BRA `(.L_x_1) ;  /* 0x00000000002c8947 */ /* 0x000fea0003800000 */
[----:B------:R-:W0:Y:S01]  /*0a40*/  S2R R5, SR_TID.X ;  /* 0x0000000000057919 */ /* 0x000e220000002100 */
[----:B------:R-:W0:Y:S01]  /*0a50*/  S2UR UR8, SR_CTAID.X ;  /* 0x00000000000879c3 */ /* 0x000e220000002500 */
[----:B------:R-:W1:Y:S07]  /*0a60*/  LDCU.64 UR6, c[0x0][0x388] ;  /* 0x00007100ff0677ac */ /* 0x000e6e0008000a00 */
[----:B------:R-:W0:Y:S02]  /*0a70*/  LDC R4, c[0x0][0x360] ;  /* 0x0000d800ff047b82 */ /* 0x000e240000000800 */
[----:B0-----:R-:W-:-:S04]  /*0a80*/  IMAD R4, R4, UR8, R5 ;  /* 0x0000000804047c24 */ /* 0x001fc8000f8e0205 */
[----:B------:R-:W-:-:S04]  /*0a90*/  IMAD R37, R37, 0x80, R4 ;  /* 0x0000008025257824 */ /* 0x000fc800078e0204 */
[----:B------:R-:W-:Y:S02]  /*0aa0*/  IMAD R37, R0, 0x4000, R37 ;  /* 0x0000400000257824 */ /* 0x000fe400078e0225 */
[----:B------:R-:W-:-:S03]  /*0ab0*/  IMAD.MOV.U32 R0, RZ, RZ, 0x1 ;  /* 0x00000001ff007424 */ /* 0x000fc600078e00ff */
[----:B-1----:R-:W-:-:S04]  /*0ac0*/  IADD3 R4, P0, PT, R37, UR6, RZ ;  /* 0x0000000625047c10 */ /* 0x002fc8000ff1e0ff */
[----:B------:R-:W-:-:S05]  /*0ad0*/  LEA.HI.X.SX32 R5, R37, UR7, 0x1, P0 ;  /* 0x0000000725057c11 */ /* 0x000fca00080f0eff */
[----:B------:R0:W-:Y:S04]  /*0ae0*/  STG.E.U8 desc[UR4][R4.64], R0 ;  /* 0x0000000004007986 */ /* 0x0001e8000c101104 */
.L_x_1:
[----:B------:R-:W-:Y:S05]  /*0af0*/  BSYNC.RECONVERGENT B0 ;  /* 0x0000000000007941 */ /* 0x000fea0003800200 */
.L_x_0:
[----:B-----5:R-:W-:Y:S04]  /*0b00*/  STG.E.64 desc[UR4][R2.64], R10 ;  /* 0x0000000a02007986 */ /* 0x020fe8000c101b04 */
[----:B------:R-:W-:Y:S04]  /*0b10*/  STG.E.64 desc[UR4][R2.64+0x8], R18 ;  /* 0x0000081202007986 */ /* 0x000fe8000c101b04 */
[----:B------:R-:W-:Y:S04]  /*0b20*/  STG.E.64 desc[UR4][R2.64+0x10], R14 ;  /* 0x0000100e02007986 */ /* 0x000fe8000c101b04 */
[----:B------:R-:W-:Y:S04]  /*0b30*/  STG.E.64 desc[UR4][R2.64+0x18], R12 ;  /* 0x0000180c02007986 */ /* 0x000fe8000c101b04 */
[----:B------:R-:W-:Y:S04]  /*0b40*/  STG.E.64 desc[UR4][R2.64+0x28], R8 ;  /* 0x0000280802007986 */ /* 0x000fe8000c101b04 */
[----:B------:R-:W-:Y:S01]  /*0b50*/  STG.E desc[UR4][R2.64+0x20], R39 ;  /* 0x0000202702007986 */ /* 0x000fe2000c101904 */
[----:B------:R-:W-:Y:S05]  /*0b60*/  EXIT ;  /* 0x000000000000794d */ /* 0x000fea0003800000 */
        .type           $_Z12updateKernelPbS_dP17curandStateXORWOW$__internal_accurate_pow,@function
        .size           $_Z12updateKernelPbS_dP17curandStateXORWOW$__internal_accurate_pow,(.L_x_16 - $_Z12updateKernelPbS_dP17curandStateXORWOW$__internal_accurate_pow)
$_Z12updateKernelPbS_dP17curandStateXORWOW$__internal_accurate_pow:
[----:B------:R-:W-:Y:S01]  /*0b70*/  DADD R24, -RZ, |R18| ;  /* 0x00000000ff187229 */ /* 0x000fe20000000512 */
[----:B------:R-:W-:Y:S01]  /*0b80*/  IMAD.MOV.U32 R22, RZ, RZ, RZ ;  /* 0x000000ffff167224 */ /* 0x000fe200078e00ff */
[----:B------:R-:W-:Y:S01]  /*0b90*/  UMOV UR6, 0x7d2cafe2 ;  /* 0x7d2cafe200067882 */ /* 0x000fe20000000000 */
[----:B------:R-:W-:Y:S01]  /*0ba0*/  UMOV UR7, 0x3eb0f5ff ;  /* 0x3eb0f5ff00077882 */ /* 0x000fe20000000000 */
[----:B------:R-:W-:Y:S01]  /*0bb0*/  UMOV UR8, 0x3b39803f ;  /* 0x3b39803f00087882 */ /* 0x000fe20000000000 */
[----:B------:R-:W-:-:S05]  /*0bc0*/  UMOV UR9, 0x3c7abc9e ;  /* 0x3c7abc9e00097882 */ /* 0x000fca0000000000 */
[----:B------:R-:W-:Y:S01]  /*0bd0*/  ISETP.GT.U32.AND P1, PT, R25, 0xfffff, PT ;  /* 0x000fffff1900780c */ /* 0x000fe20003f24070 */
[----:B------:R-:W-:-:S12]  /*0be0*/  IMAD.MOV.U32 R11, RZ, RZ, R25 ;  /* 0x000000ffff0b7224 */ /* 0x000fd800078e0019 */
[----:B------:R-:W-:-:S10]  /*0bf0*/  @!P1 DMUL R26, R24, 1.80143985094819840000e+16 ;  /* 0x43500000181a9828 */ /* 0x000fd40000000000 */
[----:B------:R-:W-:Y:S02]  /*0c00*/  @!P1 IMAD.MOV.U32 R11, RZ, RZ, R27 ;  /* 0x000000ffff0b9224 */ /* 0x000fe400078e001b */
[----:B------:R-:W-:-:S03]  /*0c10*/  @!P1 IMAD.MOV.U32 R24, RZ, RZ, R26 ;  /* 0x000000ffff189224 */ /* 0x000fc600078e001a */
[----:B------:R-:W-:Y:S01]  /*0c20*/  LOP3.LUT R11, R11, 0x800fffff, RZ, 0xc0, !PT ;  /* 0x800fffff0b0b7812 */ /* 0x000fe200078ec0ff */
[----:B------:R-:W-:-:S03]  /*0c30*/  IMAD.MOV.U32 R28, RZ, RZ, R24 ;  /* 0x000000ffff1c7224 */ /* 0x000fc600078e0018 */
[----:B------:R-:W-:-:S04]  /*0c40*/  LOP3.LUT R29, R11, 0x3ff00000, RZ, 0xfc, !PT ;  /* 0x3ff000000b1d7812 */ /* 0x000fc800078efcff */
[----:B------:R-:W-:-:S13]  /*0c50*/  ISETP.GE.U32.AND P2, PT, R29, 0x3ff6a09f, PT ;  /* 0x3ff6a09f1d00780c */ /* 0x000fda0003f46070 */
[----:B------:R-:W-:-:S05]  /*0c60*/  @P2 IADD3 R11, PT, PT, R29, -0x100000, RZ ;  /* 0xfff000001d0b2810 */ /* 0x000fca0007ffe0ff */
[----:B------:R-:W-:Y:S01]  /*0c70*/  @P2 IMAD.MOV.U32 R29, RZ, RZ, R11 ;  /* 0x000000ffff1d2224 */ /* 0x000fe200078e000b */
[----:B------:R-:W-:Y:S02]  /*0c80*/  SHF.R.U32.HI R11, RZ, 0x14, R25 ;  /* 0x00000014ff0b7819 */ /* 0x000fe40000011619 */
[----:B------:R-:W-:-:S03]  /*0c90*/  @!P1 LEA.HI R11, R27, 0xffffffca, RZ, 0xc ;  /* 0xffffffca1b0b9811 */ /* 0x000fc600078f60ff */
[C---:B------:R-:W-:Y:S02]  /*0ca0*/  DADD R30, R28.reuse, 1 ;  /* 0x3ff000001c1e7429 */ /* 0x040fe40000000000 */
[----:B------:R-:W-:-:S04]  /*0cb0*/  DADD R28, R28, -1 ;  /* 0xbff000001c1c7429 */ /* 0x000fc80000000000 */
[----:B------:R-:W0:Y:S02]  /*0cc0*/  MUFU.RCP64H R23, R31 ;  /* 0x0000001f00177308 */ /* 0x000e240000001800 */
[----:B0-----:R-:W-:-:S08]  /*0cd0*/  DFMA R20, -R30, R22, 1 ;  /* 0x3ff000001e14742b */ /* 0x001fd00000000116 */
[----:B------:R-:W-:-:S08]  /*0ce0*/  DFMA R20, R20, R20, R20 ;  /* 0x000000141414722b */ /* 0x000fd00000000014 */
[----:B------:R-:W-:-:S08]  /*0cf0*/  DFMA R22, R22, R20, R22 ;  /* 0x000000141616722b */ /* 0x000fd00000000016 */
[----:B------:R-:W-:-:S08]  /*0d00*/  DMUL R20, R28, R22 ;  /* 0x000000161c147228 */ /* 0x000fd00000000000 */
[----:B------:R-:W-:-:S08]  /*0d10*/  DFMA R20, R28, R22, R20 ;  /* 0x000000161c14722b */ /* 0x000fd00000000014 */
[----:B------:R-:W-:Y:S02]  /*0d20*/  DADD R32, R28, -R20 ;  /* 0x000000001c207229 */ /* 0x000fe40000000814 */
[----:B------:R-:W-:-:S06]  /*0d30*/  DMUL R30, R20, R20 ;  /* 0x00000014141e7228 */ /* 0x000fcc0000000000 */
[----:B------:R-:W-:-:S08]  /*0d40*/  DADD R32, R32, R32 ;  /* 0x0000000020207229 */ /* 0x000fd00000000020 */
[----:B------:R-:W-:Y:S01]  /*0d50*/  DFMA R28, R28, -R20, R32 ;  /* 0x800000141c1c722b */ /* 0x000fe20000000020 */
[----:B------:R-:W-:Y:S02]  /*0d60*/  IMAD.MOV.U32 R32, RZ, RZ, 0x41ad3b5a ;  /* 0x41ad3b5aff207424 */ /* 0x000fe400078e00ff */
[----:B------:R-:W-:-:S05]  /*0d70*/  IMAD.MOV.U32 R33, RZ, RZ, 0x3ed0f5d2 ;  /* 0x3ed0f5d2ff217424 */ /* 0x000fca00078e00ff */
[----:B------:R-:W-:Y:S02]  /*0d80*/  DMUL R22, R22, R28 ;  /* 0x0000001c16167228 */ /* 0x000fe40000000000 */
[----:B------:R-:W-:Y:S01]  /*0d90*/  DFMA R32, R30, UR6, R32 ;  /* 0x000000061e207c2b */ /* 0x000fe20008000020 */
[----:B------:R-:W-:Y:S01]  /*0da0*/  UMOV UR6, 0x75488a3f ;  /* 0x75488a3f00067882 */ /* 0x000fe20000000000 */
[----:B------:R-:W-:-:S06]  /*0db0*/  UMOV UR7, 0x3ef3b20a ;  /* 0x3ef3b20a00077882 */ /* 0x000fcc0000000000 */
[----:B------:R-:W-:Y:S01]  /*0dc0*/  DFMA R32, R30, R32, UR6 ;  /* 0x000000061e207e2b */ /* 0x000fe20008000020 */
        /* <DEDUP_REMOVED lines=13> */
[----:B------:R-:W-:Y:S01]  /*0ea0*/  UMOV UR7, 0x3fb55555 ;  /* 0x3fb5555500077882 */ /* 0x000fe20000000000 */
[----:B------:R-:W-:-:S05]  /*0eb0*/  DMUL R32, R20, R20 ;  /* 0x0000001414207228 */ /* 0x000fca0000000000 */
[----:B------:R-:W-:-:S08]  /*0ec0*/  DFMA R24, R30, R28, UR6 ;  /* 0x000000061e187e2b */ /* 0x000fd0000800001c */
[----:B------:R-:W-:Y:S01]  /*0ed0*/  DADD R26, -R24, UR6 ;  /* 0x00000006181a7e29 */ /* 0x000fe20008000100 */
[----:B------:R-:W-:Y:S01]  /*0ee0*/  UMOV UR6, 0xb9e7b0 ;  /* 0x00b9e7b000067882 */ /* 0x000fe20000000000 */
[----:B------:R-:W-:-:S06]  /*0ef0*/  UMOV UR7, 0x3c46a4cb ;  /* 0x3c46a4cb00077882 */ /* 0x000fcc0000000000 */
[----:B------:R-:W-:Y:S02]  /*0f00*/  DFMA R30, R30, R28, R26 ;  /* 0x0000001c1e1e722b */ /* 0x000fe4000000001a */
[----:B------:R-:W-:Y:S01]  /*0f10*/  DFMA R26, R20, R20, -R32 ;  /* 0x00000014141a722b */ /* 0x000fe20000000820 */
[----:B------:R-:W-:Y:S02]  /*0f20*/  VIADD R29, R23, 0x100000 ;  /* 0x00100000171d7836 */ /* 0x000fe40000000000 */
[----:B------:R-:W-:-:S03]  /*0f30*/  IMAD.MOV.U32 R28, RZ, RZ, R22 ;  /* 0x000000ffff1c7224 */ /* 0x000fc600078e0016 */
[----:B------:R-:W-:Y:S01]  /*0f40*/  DADD R30, R30, -UR6 ;  /* 0x800000061e1e7e29 */ /* 0x000fe20008000000 */
[----:B------:R-:W-:Y:S01]  /*0f50*/  UMOV UR6, 0x80000000 ;  /* 0x8000000000067882 */ /* 0x000fe20000000000 */
[----:B------:R-:W-:Y:S01]  /*0f60*/  UMOV UR7, 0x43300000 ;  /* 0x4330000000077882 */ /* 0x000fe20000000000 */
[C---:B------:R-:W-:Y:S02]  /*0f70*/  DFMA R26, R20.reuse, R28, R26 ;  /* 0x0000001c141a722b */ /* 0x040fe4000000001a */
[----:B------:R-:W-:-:S08]  /*0f80*/  DMUL R28, R20, R32 ;  /* 0x00000020141c7228 */ /* 0x000fd00000000000 */
[----:B------:R-:W-:-:S08]  /*0f90*/  DFMA R34, R20, R32, -R28 ;  /* 0x000000201422722b */ /* 0x000fd0000000081c */
[----:B------:R-:W-:-:S08]  /*0fa0*/  DFMA R34, R22, R32, R34 ;  /* 0x000000201622722b */ /* 0x000fd00000000022 */
[----:B------:R-:W-:Y:S02]  /*0fb0*/  DFMA R34, R20, R26, R34 ;  /* 0x0000001a1422722b */ /* 0x000fe40000000022 */
[----:B------:R-:W-:-:S08]  /*0fc0*/  DADD R26, R24, R30 ;  /* 0x00000000181a7229 */ /* 0x000fd0000000001e */
[----:B------:R-:W-:Y:S02]  /*0fd0*/  DADD R32, R24, -R26 ;  /* 0x0000000018207229 */ /* 0x000fe4000000081a */
[----:B------:R-:W-:-:S06]  /*0fe0*/  DMUL R24, R26, R28 ;  /* 0x0000001c1a187228 */ /* 0x000fcc0000000000 */
[----:B------:R-:W-:Y:S02]  /*0ff0*/  DADD R32, R30, R32 ;  /* 0x000000001e207229 */ /* 0x000fe40000000020 */
[----:B------:R-:W-:-:S08]  /*1000*/  DFMA R30, R26, R28, -R24 ;  /* 0x0000001c1a1e722b */ /* 0x000fd00000000818 */
[----:B------:R-:W-:-:S08]  /*1010*/  DFMA R30, R26, R34, R30 ;  /* 0x000000221a1e722b */ /* 0x000fd0000000001e */
[----:B------:R-:W-:-:S08]  /*1020*/  DFMA R32, R32, R28, R30 ;  /* 0x0000001c2020722b */ /* 0x000fd0000000001e */
[----:B------:R-:W-:-:S08]  /*1030*/  DADD R28, R24, R32 ;  /* 0x00000000181c7229 */ /* 0x000fd00000000020 */
[--C-:B------:R-:W-:Y:S02]  /*1040*/  DADD R26, R20, R28.reuse ;  /* 0x00000000141a7229 */ /* 0x100fe4000000001c */
[----:B------:R-:W-:-:S06]  /*1050*/  DADD R24, R24, -R28 ;  /* 0x0000000018187229 */ /* 0x000fcc000000081c */
[----:B------:R-:W-:Y:S02]  /*1060*/  DADD R20, R20, -R26 ;  /* 0x0000000014147229 */ /* 0x000fe4000000081a */
[----:B------:R-:W-:-:S06]  /*1070*/  DADD R24, R32, R24 ;  /* 0x0000000020187229 */ /* 0x000fcc0000000018 */
[----:B------:R-:W-:-:S08]  /*1080*/  DADD R20, R28, R20 ;  /* 0x000000001c147229 */ /* 0x000fd00000000014 */
[----:B------:R-:W-:Y:S01]  /*1090*/  DADD R24, R24, R20 ;  /* 0x0000000018187229 */ /* 0x000fe20000000014 */
[C---:B------:R-:W-:Y:S02]  /*10a0*/  VIADD R20, R11.reuse, 0xfffffc01 ;  /* 0xfffffc010b147836 */ /* 0x040fe40000000000 */
[----:B------:R-:W-:Y:S02]  /*10b0*/  @P2 VIADD R20, R11, 0xfffffc02 ;  /* 0xfffffc020b142836 */ /* 0x000fe40000000000 */
[----:B------:R-:W-:-:S03]  /*10c0*/  IMAD.SHL.U32 R11, R17, 0x2, RZ ;  /* 0x00000002110b7824 */ /* 0x000fc600078e00ff */
[----:B------:R-:W-:Y:S01]  /*10d0*/  DADD R24, R22, R24 ;  /* 0x0000000016187229 */ /* 0x000fe20000000018 */
[----:B------:R-:W-:Y:S01]  /*10e0*/  LOP3.LUT R22, R20, 0x80000000, RZ, 0x3c, !PT ;  /* 0x8000000014167812 */ /* 0x000fe200078e3cff */
[----:B------:R-:W-:Y:S01]  /*10f0*/  IMAD.MOV.U32 R23, RZ, RZ, 0x43300000 ;  /* 0x43300000ff177424 */ /* 0x000fe200078e00ff */
[----:B------:R-:W-:-:S05]  /*1100*/  ISETP.GT.U32.AND P1, PT, R11, -0x2000001, PT ;  /* 0xfdffffff0b00780c */ /* 0x000fca0003f24070 */
[----:B------:R-:W-:Y:S02]  /*1110*/  DADD R28, R26, R24 ;  /* 0x000000001a1c7229 */ /* 0x000fe40000000018 */
[----:B------:R-:W-:Y:S01]  /*1120*/  DADD R22, R22, -UR6 ;  /* 0x8000000616167e29 */ /* 0x000fe20008000000 */
[----:B------:R-:W-:Y:S01]  /*1130*/  UMOV UR6, 0xfefa39ef ;  /* 0xfefa39ef00067882 */ /* 0x000fe20000000000 */
[----:B------:R-:W-:-:S04]  /*1140*/  UMOV UR7, 0x3fe62e42 ;  /* 0x3fe62e4200077882 */ /* 0x000fc80000000000 */
[--C-:B------:R-:W-:Y:S02]  /*1150*/  DADD R26, R26, -R28.reuse ;  /* 0x000000001a1a7229 */ /* 0x100fe4000000081c */
[----:B------:R-:W-:-:S06]  /*1160*/  DFMA R20, R22, UR6, R28 ;  /* 0x0000000616147c2b */ /* 0x000fcc000800001c */
[----:B------:R-:W-:Y:S02]  /*1170*/  DADD R26, R24, R26 ;  /* 0x00000000181a7229 */ /* 0x000fe4000000001a */
[----:B------:R-:W-:-:S08]  /*1180*/  DFMA R30, R22, -UR6, R20 ;  /* 0x80000006161e7c2b */ /* 0x000fd00008000014 */
[----:B------:R-:W-:Y:S01]  /*1190*/  DADD R30, -R28, R30 ;  /* 0x000000001c1e7229 */ /* 0x000fe2000000011e */
[----:B------:R-:W-:Y:S01]  /*11a0*/  LOP3.LUT R29, R17, 0xff0fffff, RZ, 0xc0, !PT ;  /* 0xff0fffff111d7812 */ /* 0x000fe200078ec0ff */
[----:B------:R-:W-:-:S03]  /*11b0*/  IMAD.MOV.U32 R28, RZ, RZ, R16 ;  /* 0x000000ffff1c7224 */ /* 0x000fc600078e0010 */
[----:B------:R-:W-:-:S03]  /*11c0*/  SEL R29, R29, R17, P1 ;  /* 0x000000111d1d7207 */ /* 0x000fc60000800000 */
[----:B------:R-:W-:-:S08]  /*11d0*/  DADD R26, R26, -R30 ;  /* 0x000000001a1a7229 */ /* 0x000fd0000000081e */
[----:B------:R-:W-:-:S08]  /*11e0*/  DFMA R26, R22, UR8, R26 ;  /* 0x00000008161a7c2b */ /* 0x000fd0000800001a */
[----:B------:R-:W-:-:S08]  /*11f0*/  DADD R22, R20, R26 ;  /* 0x0000000014167229 */ /* 0x000fd0000000001a */
[----:B------:R-:W-:Y:S02]  /*1200*/  DADD R24, R20, -R22 ;  /* 0x0000000014187229 */ /* 0x000fe40000000816 */
[----:B------:R-:W-:-:S06]  /*1210*/  DMUL R20, R22, R28 ;  /* 0x0000001c16147228 */ /* 0x000fcc0000000000 */
[----:B------:R-:W-:Y:S02]  /*1220*/  DADD R26, R26, R24 ;  /* 0x000000001a1a7229 */ /* 0x000fe40000000018 */
[----:B------:R-:W-:Y:S01]  /*1230*/  DFMA R22, R22, R28, -R20 ;  /* 0x0000001c1616722b */ /* 0x000fe20000000814 */
[----:B------:R-:W-:Y:S01]  /*1240*/  MOV R24, 0x652b82fe ;  /* 0x652b82fe00187802 */ /* 0x000fe20000000f00 */
[----:B------:R-:W-:-:S06]  /*1250*/  IMAD.MOV.U32 R25, RZ, RZ, 0x3ff71547 ;  /* 0x3ff71547ff197424 */ /* 0x000fcc00078e00ff */
[----:B------:R-:W-:-:S08]  /*1260*/  DFMA R26, R26, R28, R22 ;  /* 0x0000001c1a1a722b */ /* 0x000fd00000000016 */
[----:B------:R-:W-:-:S08]  /*1270*/  DADD R22, R20, R26 ;  /* 0x0000000014167229 */ /* 0x000fd0000000001a */
[----:B------:R-:W-:Y:S02]  /*1280*/  DFMA R24, R22, R24, 6.75539944105574400000e+15 ;  /* 0x433800001618742b */ /* 0x000fe40000000018 */
[----:B------:R-:W-:Y:S01]  /*1290*/  FSETP.GEU.AND P1, PT, |R23|, 4.1917929649353027344, PT ;  /* 0x4086232b1700780b */ /* 0x000fe20003f2e200 */
[----:B------:R-:W-:-:S05]  /*12a0*/  DADD R20, R20, -R22 ;  /* 0x0000000014147229 */ /* 0x000fca0000000816 */
[----:B------:R-:W-:-:S03]  /*12b0*/  DADD R28, R24, -6.75539944105574400000e+15 ;  /* 0xc3380000181c7429 */ /* 0x000fc60000000000 */
[----:B------:R-:W-:-:S05]  /*12c0*/  DADD R26, R26, R20 ;  /* 0x000000001a1a7229 */ /* 0x000fca0000000014 */
[----:B------:R-:W-:Y:S01]  /*12d0*/  DFMA R30, R28, -UR6, R22 ;  /* 0x800000061c1e7c2b */ /* 0x000fe20008000016 */
[----:B------:R-:W-:Y:S01]  /*12e0*/  UMOV UR6, 0x3b39803f ;  /* 0x3b39803f00067882 */ /* 0x000fe20000000000 */
[----:B------:R-:W-:-:S06]  /*12f0*/  UMOV UR7, 0x3c7abc9e ;  /* 0x3c7abc9e00077882 */ /* 0x000fcc0000000000 */
[----:B------:R-:W-:Y:S01]  /*1300*/  DFMA R28, R28, -UR6, R30 ;  /* 0x800000061c1c7c2b */ /* 0x000fe2000800001e */
[----:B------:R-:W-:Y:S01]  /*1310*/  UMOV UR6, 0x69ce2bdf ;  /* 0x69ce2bdf00067882 */ /* 0x000fe20000000000 */
[----:B------:R-:W-:Y:S01]  /*1320*/  IMAD.MOV.U32 R30, RZ, RZ, -0x35dec16 ;  /* 0xfca213eaff1e7424 */ /* 0x000fe200078e00ff */
[----:B------:R-:W-:Y:S01]  /*1330*/  UMOV UR7, 0x3e5ade15 ;  /* 0x3e5ade1500077882 */ /* 0x000fe20000000000 */
[----:B------:R-:W-:-:S06]  /*1340*/  IMAD.MOV.U32 R31, RZ, RZ, 0x3e928af3 ;  /* 0x3e928af3ff1f7424 */ /* 0x000fcc00078e00ff */
        /* <DEDUP_REMOVED lines=24> */
[----:B------:R-:W-:-:S08]  /*14d0*/  DFMA R30, R28, R30, UR6 ;  /* 0x000000061c1e7e2b */ /* 0x000fd0000800001e */
[----:B------:R-:W-:-:S08]  /*14e0*/  DFMA R30, R28, R30, 1 ;  /* 0x3ff000001c1e742b */ /* 0x000fd0000000001e */
[----:B------:R-:W-:-:S10]  /*14f0*/  DFMA R28, R28, R30, 1 ;  /* 0x3ff000001c1c742b */ /* 0x000fd4000000001e */
[----:B------:R-:W-:Y:S02]  /*1500*/  IMAD R21, R24, 0x100000, R29 ;  /* 0x0010000018157824 */ /* 0x000fe400078e021d */
[----:B------:R-:W-:Y:S01]  /*1510*/  IMAD.MOV.U32 R20, RZ, RZ, R28 ;  /* 0x000000ffff147224 */ /* 0x000fe200078e001c */
[----:B------:R-:W-:Y:S06]  /*1520*/  @!P1 BRA `(.L_x_5) ;  /* 0x0000000000309947 */ /* 0x000fec0003800000 */
[----:B------:R-:W-:Y:S01]  /*1530*/  FSETP.GEU.AND P2, PT, |R23|, 4.2275390625, PT ;  /* 0x408748001700780b */ /* 0x000fe20003f4e200 */
[C---:B------:R-:W-:Y:S02]  /*1540*/  DADD R20, R22.reuse, +INF ;  /* 0x7ff0000016147429 */ /* 0x040fe40000000000 */
[----:B------:R-:W-:-:S08]  /*1550*/  DSETP.GEU.AND P1, PT, R22, RZ, PT ;  /* 0x000000ff1600722a */ /* 0x000fd00003f2e000 */
[----:B------:R-:W-:Y:S02]  /*1560*/  FSEL R20, R20, RZ, P1 ;  /* 0x000000ff14147208 */ /* 0x000fe40000800000 */
[----:B------:R-:W-:Y:S02]  /*1570*/  @!P2 LEA.HI R11, R24, R24, RZ, 0x1 ;  /* 0x00000018180ba211 */ /* 0x000fe400078f08ff */
[----:B------:R-:W-:Y:S02]  /*1580*/  FSEL R21, R21, RZ, P1 ;  /* 0x000000ff15157208 */ /* 0x000fe40000800000 */
[----:B------:R-:W-:-:S05]  /*1590*/  @!P2 SHF.R.S32.HI R11, RZ, 0x1, R11 ;  /* 0x00000001ff0ba819 */ /* 0x000fca000001140b */
[----:B------:R-:W-:Y:S02]  /*15a0*/  @!P2 IMAD.IADD R22, R24, 0x1, -R11 ;  /* 0x000000011816a824 */ /* 0x000fe400078e0a0b */
[----:B------:R-:W-:-:S03]  /*15b0*/  @!P2 IMAD R29, R11, 0x100000, R29 ;  /* 0x001000000b1da824 */ /* 0x000fc600078e021d */
[----:B------:R-:W-:Y:S01]  /*15c0*/  @!P2 LEA R23, R22, 0x3ff00000, 0x14 ;  /* 0x3ff000001617a811 */ /* 0x000fe200078ea0ff */
[----:B------:R-:W-:-:S06]  /*15d0*/  @!P2 IMAD.MOV.U32 R22, RZ, RZ, RZ ;  /* 0x000000ffff16a224 */ /* 0x000fcc00078e00ff */
[----:B------:R-:W-:-:S11]  /*15e0*/  @!P2 DMUL R20, R28, R22 ;  /* 0x000000161c14a228 */ /* 0x000fd60000000000 */
.L_x_5:
[----:B------:R-:W-:Y:S02]  /*15f0*/  DFMA R26, R26, R20, R20 ;  /* 0x000000141a1a722b */ /* 0x000fe40000000014 */
[----:B------:R-:W-:-:S08]  /*1600*/  DSETP.NEU.AND P1, PT, |R20|, +INF , PT ;  /* 0x7ff000001400742a */ /* 0x000fd00003f2d200 */
[----:B------:R-:W-:Y:S01]  /*1610*/  FSEL R11, R20, R26, !P1 ;  /* 0x0000001a140b7208 */ /* 0x000fe20004800000 */
[----:B------:R-:W-:Y:S01]  /*1620*/  IMAD.MOV.U32 R20, RZ, RZ, R14 ;  /* 0x000000ffff147224 */ /* 0x000fe200078e000e */
[----:B------:R-:W-:Y:S01]  /*1630*/  FSEL R26, R21, R27, !P1 ;  /* 0x0000001b151a7208 */ /* 0x000fe20004800000 */
[----:B------:R-:W-:-:S04]  /*1640*/  IMAD.MOV.U32 R21, RZ, RZ, 0x0 ;  /* 0x00000000ff157424 */ /* 0x000fc800078e00ff */
[----:B------:R-:W-:Y:S05]  /*1650*/  RET.REL.NODEC R20 `(_Z12updateKernelPbS_dP17curandStateXORWOW) ;  /* 0xffffffe814687950 */ /* 0x000fea0003c3ffff */
.L_x_6:
[----:B------:R-:W-:-:S00]  /*1660*/  BRA `(.L_x_6) ;  /* 0xfffffffc00fc7947 */ /* 0x000fc0000383ffff */
[----:B------:R-:W-:-:S00]  /*1670*/  NOP ;  /* 0x0000000000007918 */ /* 0x000fc00000000000 */
        /* <DEDUP_REMOVED lines=8> */
.L_x_16:


//--------------------- .text._Z10initCurandP17curandStateXORWOWy --------------------------
	.section	.text._Z10initCurandP17curandStateXORWOWy,"ax",@progbits
	.align	128
        .global         _Z10initCurandP17curandStateXORWOWy
        .type           _Z10initCurandP17curandStateXORWOWy,@function
        .size           _Z10initCurandP17curandStateXORWOWy,(.L_x_18 - _Z10initCurandP17curandStateXORWOWy)
        .other          _Z10initCurandP17curandStateXORWOWy,@"STO_CUDA_ENTRY STV_DEFAULT"
_Z10initCurandP17curandStateXORWOWy:
.text._Z10initCurandP17curandStateXORWOWy:
[----:B------:R-:W-:Y:S01]  /*0000*/  LDC R1, c[0x0][0x37c] ;  /* 0x0000df00ff017b82 */ /* 0x000fe20000000800 */
[----:B------:R-:W0:Y:S01]  /*0010*/  S2R R5, SR_TID.Z ;  /* 0x0000000000057919 */ /* 0x000e220000002300 */
[----:B------:R-:W1:Y:S06]  /*0020*/  LDCU UR7, c[0x0][0x360] ;  /* 0x00006c00ff0777ac */ /* 0x000e6c0008000800 */
[----:B------:R-:W0:Y:S01]  /*0030*/  S2UR UR8, SR_CTAID.Z ;  /* 0x00000000000879c3 */ /* 0x000e220000002700 */
[----:B------:R-:W-:Y:S01]  /*0040*/  BSSY.RECONVERGENT B0, `(.L_x_7) ;  /* 0x00000f1000007945 */ /* 0x000fe20003800200 */
[----:B------:R-:W2:Y:S01]  /*0050*/  S2R R3, SR_TID.Y ;  /* 0x0000000000037919 */ /* 0x000ea20000002200 */
[----:B------:R-:W2:Y:S01]  /*0060*/  LDCU UR5, c[0x0][0x364] ;  /* 0x00006c80ff0577ac */ /* 0x000ea20008000800 */
[----:B------:R-:W1:Y:S04]  /*0070*/  S2R R13, SR_TID.X ;  /* 0x00000000000d7919 */ /* 0x000e680000002100 */
[----:B------:R-:W0:Y:S08]  /*0080*/  LDC R0, c[0x0][0x368] ;  /* 0x0000da00ff007b82 */ /* 0x000e300000000800 */
[----:B------:R-:W3:Y:S08]  /*0090*/  LDC R9, c[0x0][0x370] ;  /* 0x0000dc00ff097b82 */ /* 0x000ef00000000800 */
[----:B------:R-:W4:Y:S08]  /*00a0*/  S2UR UR4, SR_CTAID.Y ;  /* 0x00000000000479c3 */ /* 0x000f300000002600 */
[----:B------:R-:W4:Y:S01]  /*00b0*/  LDC R11, c[0x0][0x374] ;  /* 0x0000dd00ff0b7b82 */ /* 0x000f220000000800 */
[----:B0-----:R-:W-:-:S07]  /*00c0*/  IMAD R0, R0, UR8, R5 ;  /* 0x0000000800007c24 */ /* 0x001fce000f8e0205 */
[----:B------:R-:W0:Y:S08]  /*00d0*/  LDC.64 R14, c[0x0][0x388] ;  /* 0x0000e200ff0e7b82 */ /* 0x000e300000000a00 */
[----:B------:R-:W3:Y:S08]  /*00e0*/  S2UR UR6, SR_CTAID.X ;  /* 0x00000000000679c3 */ /* 0x000ef00000002500 */
[----:B------:R-:W5:Y:S01]  /*00f0*/  LDC.64 R6, c[0x0][0x380] ;  /* 0x0000e000ff067b82 */ /* 0x000f620000000a00 */
[----:B----4-:R-:W-:-:S04]  /*0100*/  IMAD R0, R0, R11, UR4 ;  /* 0x0000000400007e24 */ /* 0x010fc8000f8e020b */
[----:B--2---:R-:W-:Y:S01]  /*0110*/  IMAD R0, R0, UR5, R3 ;  /* 0x0000000500007c24 */ /* 0x004fe2000f8e0203 */
[----:B------:R-:W2:Y:S01]  /*0120*/  LDCU.64 UR4, c[0x0][0x358] ;  /* 0x00006b00ff0477ac */ /* 0x000ea20008000a00 */
[----:B0-----:R-:W-:Y:S02]  /*0130*/  LOP3.LUT R2, R14, 0xaad26b49, RZ, 0x3c, !PT ;  /* 0xaad26b490e027812 */ /* 0x001fe400078e3cff */
[----:B------:R-:W-:-:S03]  /*0140*/  LOP3.LUT R3, R15, 0xf7dcefdd, RZ, 0x3c, !PT ;  /* 0xf7dcefdd0f037812 */ /* 0x000fc600078e3cff */
[----:B------:R-:W-:Y:S02]  /*0150*/  IMAD R2, R2, 0x4182bed5, RZ ;  /* 0x4182bed502027824 */ /* 0x000fe400078e02ff */
[----:B------:R-:W-:Y:S02]  /*0160*/  IMAD R3, R3, -0x658354e5, RZ ;  /* 0x9a7cab1b03037824 */ /* 0x000fe400078e02ff */
[----:B---3--:R-:W-:Y:S01]  /*0170*/  IMAD R0, R0, R9, UR6 ;  /* 0x0000000600007e24 */ /* 0x008fe2000f8e0209 */
[C---:B------:R-:W-:Y:S01]  /*0180*/  LOP3.LUT R8, R2.reuse, 0x159a55e5, RZ, 0x3c, !PT ;  /* 0x159a55e502087812 */ /* 0x040fe200078e3cff */
[C---:B------:R-:W-:Y:S01]  /*0190*/  VIADD R5, R2.reuse, 0x75bcd15 ;  /* 0x075bcd1502057836 */ /* 0x040fe20000000000 */
[----:B------:R-:W-:Y:S01]  /*01a0*/  IADD3 R4, PT, PT, R2, 0x64f0c9, R3 ;  /* 0x0064f0c902047810 */ /* 0x000fe20007ffe003 */
[----:B-1----:R-:W-:Y:S01]  /*01b0*/  IMAD R13, R0, UR7, R13 ;  /* 0x00000007000d7c24 */ /* 0x002fe2000f8e020d */
[----:B------:R-:W-:Y:S01]  /*01c0*/  LOP3.LUT R10, R3, 0x5491333, RZ, 0x3c, !PT ;  /* 0x05491333030a7812 */ /* 0x000fe200078e3cff */
[----:B------:R-:W-:-:S02]  /*01d0*/  VIADD R11, R2, 0x583f19 ;  /* 0x00583f19020b7836 */ /* 0x000fc40000000000 */
[C---:B-----5:R-:W-:Y:S01]  /*01e0*/  IMAD.WIDE R6, R13.reuse, 0x30, R6 ;  /* 0x000000300d067825 */ /* 0x060fe200078e0206 */
[----:B------:R-:W-:-:S03]  /*01f0*/  ISETP.NE.AND P0, PT, R13, RZ, PT ;  /* 0x000000ff0d00720c */ /* 0x000fc60003f05270 */
[----:B------:R-:W-:Y:S01]  /*0200*/  VIADD R9, R3, 0x1f123bb5 ;  /* 0x1f123bb503097836 */ /* 0x000fe20000000000 */
[----:B--2---:R0:W-:Y:S04]  /*0210*/  STG.E.64 desc[UR4][R6.64], R4 ;  /* 0x0000000406007986 */ /* 0x0041e8000c101b04 */
[----:B------:R0:W-:Y:S04]  /*0220*/  STG.E.64 desc[UR4][R6.64+0x8], R8 ;  /* 0x0000080806007986 */ /* 0x0001e8000c101b04 */
[----:B------:R0:W-:Y:S01]  /*0230*/  STG.E.64 desc[UR4][R6.64+0x10], R10 ;  /* 0x0000100a06007986 */ /* 0x0001e2000c101b04 */
[----:B------:R-:W-:Y:S05]  /*0240*/  @!P0 BRA `(.L_x_8) ;  /* 0x0000000c00408947 */ /* 0x000fea0003800000 */
[----:B------:R-:W-:Y:S01]  /*0250*/  SHF.R.S32.HI R0, RZ, 0x1f, R13 ;  /* 0x0000001fff007819 */ /* 0x000fe2000001140d */
[----:B------:R-:W-:-:S07]  /*0260*/  IMAD.MOV.U32 R12, RZ, RZ, RZ ;  /* 0x000000ffff0c7224 */ /* 0x000fce00078e00ff */
.L_x_14:
[----:B-1----:R-:W-:Y:S01]  /*0270*/  LOP3.LUT R2, R13, 0x3, RZ, 0xc0, !PT ;  /* 0x000000030d027812 */ /* 0x002fe200078ec0ff */
[----:B------:R-:W-:Y:S03]  /*0280*/  BSSY.RECONVERGENT B1, `(.L_x_9) ;  /* 0x00000c6000017945 */ /* 0x000fe60003800200 */
[----:B------:R-:W-:-:S04]  /*0290*/  ISETP.NE.U32.AND P0, PT, R2, RZ, PT ;  /* 0x000000ff0200720c */ /* 0x000fc80003f05070 */
[----:B------:R-:W-:-:S13]  /*02a0*/  ISETP.NE.AND.EX P0, PT, RZ, RZ, PT, P0 ;  /* 0x000000ffff00720c */ /* 0x000fda0003f05300 */
[----:B------:R-:W-:Y:S05]  /*02b0*/  @!P0 BRA `(.L_x_10) ;  /* 0x0000000c00088947 */ /* 0x000fea0003800000 */
[----:B0-----:R-:W0:Y:S01]  /*02c0*/  LDC.64 R8, c[0x4][RZ] ;  /* 0x01000000ff087b82 */ /* 0x001e220000000a00 */
[----:B------:R-:W-:Y:S02]  /*02d0*/  IMAD.MOV.U32 R14, RZ, RZ, RZ ;  /* 0x000000ffff0e7224 */ /* 0x000fe400078e00ff */
[----:B0-----:R-:W-:-:S07]  /*02e0*/  IMAD.WIDE.U32 R8, R12, 0xc80, R8 ;  /* 0x00000c800c087825 */ /* 0x001fce00078e0008 */
.L_x_13:
[----:B-1----:R-:W-:Y:S01]  /*02f0*/  IMAD.MOV.U32 R15, RZ, RZ, RZ ;  /* 0x000000ffff0f7224 */ /* 0x002fe200078e00ff */
[----:B------:R-:W-:Y:S01]  /*0300*/  CS2R R2, SRZ ;  /* 0x0000000000027805 */ /* 0x000fe2000001ff00 */
[----:B------:R-:W-:Y:S01]  /*0310*/  IMAD.MOV.U32 R17, RZ, RZ, RZ ;  /* 0x000000ffff117224 */ /* 0x000fe200078e00ff */
[----:B------:R-:W-:-:S07]  /*0320*/  CS2R R4, SRZ ;  /* 0x0000000000047805 */ /* 0x000fce000001ff00 */
.L_x_12:
[----:B------:R-:W-:-:S05]  /*0330*/  IMAD.WIDE.U32 R10, R17, 0x4, R6 ;  /* 0x00000004110a7825 */ /* 0x000fca00078e0006 */
[----:B------:R0:W5:Y:S01]  /*0340*/  LDG.E R16, desc[UR4][R10.64+0x4] ;  /* 0x000004040a107981 */ /* 0x000162000c1e1900 */
[----:B------:R-:W-:-:S07]  /*0350*/  IMAD.MOV.U32 R19, RZ, RZ, RZ ;  /* 0x000000ffff137224 */ /* 0x000fce00078e00ff */
.L_x_11:
[----:B-----5:R-:W-:Y:S01]  /*0360*/  SHF.R.U32.HI R24, RZ, R19, R16 ;  /* 0x00000013ff187219 */ /* 0x020fe20000011610 */
[----:B0-----:R-:W-:-:S03]  /*0370*/  IMAD.SHL.U32 R10, R17, 0x20, RZ ;  /* 0x00000020110a7824 */ /* 0x001fc600078e00ff */
[----:B------:R-:W-:Y:S01]  /*0380*/  LOP3.LUT R11, R24, 0x1, RZ, 0xc0, !PT ;  /* 0x00000001180b7812 */ /* 0x000fe200078ec0ff */
[----:B------:R-:W-:-:S03]  /*0390*/  IMAD.IADD R10, R10, 0x1, R19 ;  /* 0x000000010a0a7824 */ /* 0x000fc600078e0213 */
[----:B------:R-:W-:Y:S01]  /*03a0*/  ISETP.NE.U32.AND P0, PT, R11, 0x1, PT ;  /* 0x000000010b00780c */ /* 0x000fe20003f05070 */
[----:B------:R-:W-:-:S03]  /*03b0*/  IMAD R11, R10, 0x5, RZ ;  /* 0x000000050a0b7824 */ /* 0x000fc600078e02ff */
[----:B------:R-:W-:Y:S01]  /*03c0*/  R2P PR, R24, 0x7e ;  /* 0x0000007e18007804 */ /* 0x000fe20000000000 */
[----:B------:R-:W-:-:S08]  /*03d0*/  IMAD.WIDE.U32 R10, R11, 0x4, R8 ;  /* 0x000000040b0a7825 */ /* 0x000fd000078e0008 */
[----:B------:R-:W2:Y:S04]  /*03e0*/  @!P0 LDG.E R18, desc[UR4][R10.64] ;  /* 0x000000040a128981 */ /* 0x000ea8000c1e1900 */
[----:B------:R-:W3:Y:S04]  /*03f0*/  @!P0 LDG.E R20, desc[UR4][R10.64+0x10] ;  /* 0x000010040a148981 */ /* 0x000ee8000c1e1900 */
[----:B------:R-:W4:Y:S04]  /*0400*/  @P1 LDG.E R22, desc[UR4][R10.64+0x14] ;  /* 0x000014040a161981 */ /* 0x000f28000c1e1900 */
[----:B------:R-:W4:Y:S04]  /*0410*/  @P2 LDG.E R26, desc[UR4][R10.64+0x28] ;  /* 0x000028040a1a2981 */ /* 0x000f28000c1e1900 */
[----:B------:R-:W4:Y:S04]  /*0420*/  @!P0 LDG.E R21, desc[UR4][R10.64+0x4] ;  /* 0x000004040a158981 */ /* 0x000f28000c1e1900 */
[----:B------:R-:W4:Y:S04]  /*0430*/  @!P0 LDG.E R23, desc[UR4][R10.64+0xc] ;  /* 0x00000c040a178981 */ /* 0x000f28000c1e1900 */
[----:B------:R-:W4:Y:S04]  /*0440*/  @P1 LDG.E R25, desc[UR4][R10.64+0x18] ;  /* 0x000018040a191981 */ /* 0x000f28000c1e1900 */
[----:B------:R-:W4:Y:S04]  /*0450*/  @P3 LDG.E R28, desc[UR4][R10.64+0x3c] ;  /* 0x00003c040a1c3981 */ /* 0x000f28000c1e1900 */
[----:B------:R-:W4:Y:S01]  /*0460*/  @P6 LDG.E R27, desc[UR4][R10.64+0x7c] ;  /* 0x00007c040a1b6981 */ /* 0x000f22000c1e1900 */
[----:B--2---:R-:W-:-:S03]  /*0470*/  @!P0 LOP3.LUT R15, R15, R18, RZ, 0x3c, !PT ;  /* 0x000000120f0f8212 */ /* 0x004fc600078e3cff */
[----:B------:R-:W2:Y:S01]  /*0480*/  @!P0 LDG.E R18, desc[UR4][R10.64+0x8] ;  /* 0x000008040a128981 */ /* 0x000ea2000c1e1900 */
[----:B---3--:R-:W-:-:S03]  /*0490*/  @!P0 LOP3.LUT R3, R3, R20, RZ, 0x3c, !PT ;  /* 0x0000001403038212 */ /* 0x008fc600078e3cff */
[----:B------:R-:W3:Y:S01]  /*04a0*/  @P1 LDG.E R20, desc[UR4][R10.64+0x24] ;  /* 0x000024040a141981 */ /* 0x000ee2000c1e1900 */
[----:B----4-:R-:W-:-:S03]  /*04b0*/  @P1 LOP3.LUT R15, R15, R22, RZ, 0x3c, !PT ;  /* 0x000000160f0f1212 */ /* 0x010fc600078e3cff */
[----:B------:R-:W4:Y:S01]  /*04c0*/  @P2 LDG.E R22, desc[UR4][R10.64+0x38] ;  /* 0x000038040a162981 */ /* 0x000f22000c1e1900 */
[----:B------:R-:W-:-:S03]  /*04d0*/  @P2 LOP3.LUT R15, R15, R26, RZ, 0x3c, !PT ;  /* 0x0000001a0f0f2212 */ /* 0x000fc600078e3cff */
[----:B------:R-:W4:Y:S01]  /*04e0*/  @P4 LDG.E R26, desc[UR4][R10.64+0x50] ;  /* 0x000050040a1a4981 */ /* 0x000f22000c1e1900 */
[----:B------:R-:W-:-:S03]  /*04f0*/  @!P0 LOP3.LUT R4, R4, R21, RZ, 0x3c, !PT ;  /* 0x0000001504048212 */ /* 0x000fc600078e3cff */
[----:B------:R-:W4:Y:S01]  /*0500*/  @P1 LDG.E R21, desc[UR4][R10.64+0x20] ;  /* 0x000020040a151981 */ /* 0x000f22000c1e1900 */
[----:B------:R-:W-:-:S03]  /*0510*/  @!P0 LOP3.LUT R2, R2, R23, RZ, 0x3c, !PT ;  /* 0x0000001702028212 */ /* 0x000fc600078e3cff */
[----:B------:R-:W4:Y:S01]  /*0520*/  @P2 LDG.E R23, desc[UR4][R10.64+0x2c] ;  /* 0x00002c040a172981 */ /* 0x000f22000c1e1900 */
[----:B------:R-:W-:-:S03]  /*0530*/  @P1 LOP3.LUT R4, R4, R25, RZ, 0x3c, !PT ;  /* 0x0000001904041212 */ /* 0x000fc600078e3cff */
[----:B------:R-:W4:Y:S01]  /*0540*/  @P2 LDG.E R25, desc[UR4][R10.64+0x34] ;  /* 0x000034040a192981 */ /* 0x000f22000c1e1900 */
[----:B--2---:R-:W-:-:S03]  /*0550*/  @!P0 LOP3.LUT R5, R5, R18, RZ, 0x3c, !PT ;  /* 0x0000001205058212 */ /* 0x004fc600078e3cff */
[----:B------:R-:W2:Y:S01]  /*0560*/  @P1 LDG.E R18, desc[UR4][R10.64+0x1c] ;  /* 0x00001c040a121981 */ /* 0x000ea2000c1e1900 */
[----:B---3--:R-:W-:-:S03]  /*0570*/  @P1 LOP3.LUT R3, R3, R20, RZ, 0x3c, !PT ;  /* 0x0000001403031212 */ /* 0x008fc600078e3cff */
[----:B------:R-:W3:Y:S01]  /*0580*/  @P2 LDG.E R20, desc[UR4][R10.64+0x30] ;  /* 0x000030040a142981 */ /* 0x000ee2000c1e1900 */
[----:B----4-:R-:W-:-:S03]  /*0590*/  @P2 LOP3.LUT R3, R3, R22, RZ, 0x3c, !PT ;  /* 0x0000001603032212 */ /* 0x010fc600078e3cff */
[----:B------:R-:W4:Y:S01]  /*05a0*/  @P3 LDG.E R22, desc[UR4][R10.64+0x4c] ;  /* 0x00004c040a163981 */ /* 0x000f22000c1e1900 */
[----:B------:R-:W-:-:S04]  /*05b0*/  @P3 LOP3.LUT R15, R15, R28, RZ, 0x3c, !PT ;  /* 0x0000001c0f0f3212 */ /* 0x000fc800078e3cff */
[----:B------:R-:W-:Y:S02]  /*05c0*/  @P4 LOP3.LUT R15, R15, R26, RZ, 0x3c, !PT ;  /* 0x0000001a0f0f4212 */ /* 0x000fe400078e3cff */
[----:B------:R-:W-:Y:S01]  /*05d0*/  @P1 LOP3.LUT R2, R2, R21, RZ, 0x3c, !PT ;  /* 0x0000001502021212 */ /* 0x000fe200078e3cff */
[----:B------:R-:W4:Y:S04]  /*05e0*/  @P5 LDG.E R26, desc[UR4][R10.64+0x64] ;  /* 0x000064040a1a5981 */ /* 0x000f28000c1e1900 */
[----:B------:R-:W4:Y:S01]  /*05f0*/  @P3 LDG.E R21, desc[UR4][R10.64+0x40] ;  /* 0x000040040a153981 */ /* 0x000f22000c1e1900 */
[----:B------:R-:W-:Y:S02]  /*0600*/  @P2 LOP3.LUT R4, R4, R23, RZ, 0x3c, !PT ;  /* 0x0000001704042212 */ /* 0x000fe400078e3cff */
[----:B------:R-:W-:Y:S01]  /*0610*/  @P2 LOP3.LUT R2, R2, R25, RZ, 0x3c, !PT ;  /* 0x0000001902022212 */ /* 0x000fe200078e3cff */
[----:B------:R-:W4:Y:S04]  /*0620*/  @P3 LDG.E R23, desc[UR4][R10.64+0x48] ;  /* 0x000048040a173981 */ /* 0x000f28000c1e1900 */
[----:B------:R-:W4:Y:S01]  /*0630*/  @P4 LDG.E R25, desc[UR4][R10.64+0x54] ;  /* 0x000054040a194981 */ /* 0x000f22000c1e1900 */
[----:B--2---:R-:W-:-:S03]  /*0640*/  @P1 LOP3.LUT R5, R5, R18, RZ, 0x3c, !PT ;  /* 0x0000001205051212 */ /* 0x004fc600078e3cff */
[----:B------:R-:W2:Y:S01]  /*0650*/  @P3 LDG.E R18, desc[UR4][R10.64+0x44] ;  /* 0x000044040a123981 */ /* 0x000ea2000c1e1900 */
[----:B---3--:R-:W-:-:S03]  /*0660*/  @P2 LOP3.LUT R5, R5, R20, RZ, 0x3c, !PT ;  /* 0x0000001405052212 */ /* 0x008fc600078e3cff */
[----:B------:R-:W3:Y:S01]  /*0670*/  @P4 LDG.E R20, desc[UR4][R10.64+0x58] ;  /* 0x000058040a144981 */ /* 0x000ee2000c1e1900 */
[----:B----4-:R-:W-:-:S03]  /*0680*/  @P3 LOP3.LUT R3, R3, R22, RZ, 0x3c, !PT ;  /* 0x0000001603033212 */ /* 0x010fc600078e3cff */
[----:B------:R-:W4:Y:S01]  /*0690*/  @P4 LDG.E R22, desc[UR4][R10.64+0x60] ;  /* 0x000060040a164981 */ /* 0x000f22000c1e1900 */
[----:B------:R-:W-:Y:S02]  /*06a0*/  LOP3.LUT P0, RZ, R24, 0x80, RZ, 0xc0, !PT ;  /* 0x0000008018ff7812 */ /* 0x000fe4000780c0ff */
[----:B------:R-:W-:Y:S02]  /*06b0*/  @P5 LOP3.LUT R15, R15, R26, RZ, 0x3c, !PT ;  /* 0x0000001a0f0f5212 */ /* 0x000fe400078e3cff */
[----:B------:R-:W4:Y:S01]  /*06c0*/  @P6 LDG.E R26, desc[UR4][R10.64+0x78] ;  /* 0x000078040a1a6981 */ /* 0x000f22000c1e1900 */
[----:B------:R-:W-:-:S03]  /*06d0*/  @P3 LOP3.LUT R4, R4, R21, RZ, 0x3c, !PT ;  /* 0x0000001504043212 */ /* 0x000fc600078e3cff */
[----:B------:R-:W4:Y:S01]  /*06e0*/  @P4 LDG.E R21, desc[UR4][R10.64+0x5c] ;  /* 0x00005c040a154981 */ /* 0x000f22000c1e1900 */
[----:B------:R-:W-:-:S03]  /*06f0*/  @P3 LOP3.LUT R2, R2, R23, RZ, 0x3c, !PT ;  /* 0x0000001702023212 */ /* 0x000fc600078e3cff */
[----:B------:R-:W4:Y:S01]  /*0700*/  @P5 LDG.E R23, desc[UR4][R10.64+0x68] ;  /* 0x000068040a175981 */ /* 0x000f22000c1e1900 */
[----:B------:R-:W-:-:S03]  /*0710*/  @P4 LOP3.LUT R4, R4, R25, RZ, 0x3c, !PT ;  /* 0x0000001904044212 */ /* 0x000fc600078e3cff */
[----:B------:R-:W4:Y:S01]  /*0720*/  @P5 LDG.E R25, desc[UR4][R10.64+0x70] ;  /* 0x000070040a195981 */ /* 0x000f22000c1e1900 */
[----:B--2---:R-:W-:-:S03]  /*0730*/  @P3 LOP3.LUT R5, R5, R18, RZ, 0x3c, !PT ;  /* 0x0000001205053212 */ /* 0x004fc600078e3cff */
[----:B------:R-:W2:Y:S01]  /*0740*/  @P5 LDG.E R18, desc[UR4][R10.64+0x6c] ;  /* 0x00006c040a125981 */ /* 0x000ea2000c1e1900 */
[----:B---3--:R-:W-:-:S03]  /*0750*/  @P4 LOP3.LUT R5, R5, R20, RZ, 0x3c, !PT ;  /* 0x0000001405054212 */ /* 0x008fc600078e3cff */
[----:B------:R-:W3:Y:S01]  /*0760*/  @P5 LDG.E R20, desc[UR4][R10.64+0x74] ;  /* 0x000074040a145981 */ /* 0x000ee2000c1e1900 */
[----:B----4-:R-:W-:-:S03]  /*0770*/  @P4 LOP3.LUT R3, R3, R22, RZ, 0x3c, !PT ;  /* 0x0000001603034212 */ /* 0x010fc600078e3cff */
[----:B------:R-:W4:Y:S01]  /*0780*/  @P0 LDG.E R22, desc[UR4][R10.64+0x8c] ;  /* 0x00008c040a160981 */ /* 0x000f22000c1e1900 */
[----:B------:R-:W-:-:S03]  /*0790*/  @P6 LOP3.LUT R15, R15, R26, RZ, 0x3c, !PT ;  /* 0x0000001a0f0f6212 */ /* 0x000fc600078e3cff */
        /* <DEDUP_REMOVED lines=13> */
[----:B------:R-:W-:Y:S02]  /*0870*/  @P6 LOP3.LUT R4, R4, R27, RZ, 0x3c, !PT ;  /* 0x0000001b04046212 */ /* 0x000fe400078e3cff */
[----:B------:R-:W-:Y:S02]  /*0880*/  @P6 LOP3.LUT R2, R2, R21, RZ, 0x3c, !PT ;  /* 0x0000001502026212 */ /* 0x000fe400078e3cff */
[----:B------:R-:W-:Y:S02]  /*0890*/  @P0 LOP3.LUT R4, R4, R23, RZ, 0x3c, !PT ;  /* 0x0000001704040212 */ /* 0x000fe400078e3cff */
[----:B------:R-:W-:Y:S02]  /*08a0*/  @P0 LOP3.LUT R2, R2, R25, RZ, 0x3c, !PT ;  /* 0x0000001902020212 */ /* 0x000fe400078e3cff */
[----:B--2---:R-:W-:Y:S02]  /*08b0*/  @P6 LOP3.LUT R5, R5, R18, RZ, 0x3c, !PT ;  /* 0x0000001205056212 */ /* 0x004fe400078e3cff */
[----:B---3--:R-:W-:-:S02]  /*08c0*/  @P6 LOP3.LUT R3, R3, R20, RZ, 0x3c, !PT ;  /* 0x0000001403036212 */ /* 0x008fc400078e3cff */
[----:B----4-:R-:W-:Y:S02]  /*08d0*/  @P0 LOP3.LUT R5, R5, R22, RZ, 0x3c, !PT ;  /* 0x0000001605050212 */ /* 0x010fe400078e3cff */
[----:B------:R-:W-:Y:S02]  /*08e0*/  @P0 LOP3.LUT R3, R3, R26, RZ, 0x3c, !PT ;  /* 0x0000001a03030212 */ /* 0x000fe400078e3cff */
[----:B------:R-:W-:-:S13]  /*08f0*/  R2P PR, R24.B1, 0x7f ;  /* 0x0000007f18007804 */ /* 0x000fda0000001000 */
[----:B------:R-:W2:Y:S04]  /*0900*/  @P0 LDG.E R18, desc[UR4][R10.64+0xa0] ;  /* 0x0000a0040a120981 */ /* 0x000ea8000c1e1900 */
[----:B------:R-:W3:Y:S04]  /*0910*/  @P1 LDG.E R22, desc[UR4][R10.64+0xb4] ;  /* 0x0000b4040a161981 */ /* 0x000ee8000c1e1900 */
[----:B------:R-:W4:Y:S04]  /*0920*/  @P2 LDG.E R26, desc[UR4][R10.64+0xc8] ;  /* 0x0000c8040a1a2981 */ /* 0x000f28000c1e1900 */
[----:B------:R-:W4:Y:S04]  /*0930*/  @P3 LDG.E R28, desc[UR4][R10.64+0xdc] ;  /* 0x0000dc040a1c3981 */ /* 0x000f28000c1e1900 */
[----:B------:R-:W4:Y:S04]  /*0940*/  @P0 LDG.E R23, desc[UR4][R10.64+0xa4] ;  /* 0x0000a4040a170981 */ /* 0x000f28000c1e1900 */
[----:B------:R-:W4:Y:S04]  /*0950*/  @P0 LDG.E R20, desc[UR4][R10.64+0xa8] ;  /* 0x0000a8040a140981 */ /* 0x000f28000c1e1900 */
[----:B------:R-:W4:Y:S04]  /*0960*/  @P4 LDG.E R25, desc[UR4][R10.64+0xf0] ;  /* 0x0000f0040a194981 */ /* 0x000f28000c1e1900 */
        /* <DEDUP_REMOVED lines=21> */
[----:B------:R-:W-:Y:S02]  /*0ac0*/  LOP3.LUT P0, RZ, R24, 0x8000, RZ, 0xc0, !PT ;  /* 0x0000800018ff7812 */ /* 0x000fe4000780c0ff */
[----:B----4-:R-:W-:Y:S01]  /*0ad0*/  @P5 LOP3.LUT R15, R15, R26, RZ, 0x3c, !PT ;  /* 0x0000001a0f0f5212 */ /* 0x010fe200078e3cff */
[----:B------:R-:W4:Y:S04]  /*0ae0*/  @P3 LDG.E R24, desc[UR4][R10.64+0xe4] ;  /* 0x0000e4040a183981 */ /* 0x000f28000c1e1900 */
[----:B------:R-:W2:Y:S01]  /*0af0*/  @P6 LDG.E R26, desc[UR4][R10.64+0x118] ;  /* 0x000118040a1a6981 */ /* 0x000ea2000c1e1900 */
        /* <DEDUP_REMOVED lines=8> */
[----:B---3--:R-:W-:-:S03]  /*0b80*/  @P2 LOP3.LUT R3, R3, R22, RZ, 0x3c, !PT ;  /* 0x0000001603032212 */ /* 0x008fc600078e3cff */
[----:B------:R-:W3:Y:S01]  /*0b90*/  @P4 LDG.E R22, desc[UR4][R10.64+0x100] ;  /* 0x000100040a164981 */ /* 0x000ee2000c1e1900 */
[----:B--2---:R-:W-:-:S03]  /*0ba0*/  @P6 LOP3.LUT R15, R15, R26, RZ, 0x3c, !PT ;  /* 0x0000001a0f0f6212 */ /* 0x004fc600078e3cff */
[----:B------:R-:W2:Y:S01]  /*0bb0*/  @P0 LDG.E R26, desc[UR4][R10.64+0x12c] ;  /* 0x00012c040a1a0981 */ /* 0x000ea2000c1e1900 */
[----:B----4-:R-:W-:-:S03]  /*0bc0*/  @P2 LOP3.LUT R2, R2, R23, RZ, 0x3c, !PT ;  /* 0x0000001702022212 */ /* 0x010fc600078e3cff */
[----:B------:R-:W4:Y:S01]  /*0bd0*/  @P4 LDG.E R23, desc[UR4][R10.64+0xfc] ;  /* 0x0000fc040a174981 */ /* 0x000f22000c1e1900 */
[----:B------:R-:W-:-:S03]  /*0be0*/  @P2 LOP3.LUT R5, R5, R20, RZ, 0x3c, !PT ;  /* 0x0000001405052212 */ /* 0x000fc600078e3cff */
[----:B------:R-:W4:Y:S01]  /*0bf0*/  @P4 LDG.E R20, desc[UR4][R10.64+0xf8] ;  /* 0x0000f8040a144981 */ /* 0x000f22000c1e1900 */
[----:B------:R-:W-:Y:S02]  /*0c00*/  @P3 LOP3.LUT R2, R2, R27, RZ, 0x3c, !PT ;  /* 0x0000001b02023212 */ /* 0x000fe400078e3cff */
[----:B------:R-:W-:Y:S01]  /*0c10*/  @P3 LOP3.LUT R4, R4, R25, RZ, 0x3c, !PT ;  /* 0x0000001904043212 */ /* 0x000fe200078e3cff */
[----:B------:R-:W4:Y:S01]  /*0c20*/  @P5 LDG.E R27, desc[UR4][R10.64+0x110] ;  /* 0x000110040a1b5981 */ /* 0x000f22000c1e1900 */
[----:B------:R-:W-:-:S03]  /*0c30*/  @P3 LOP3.LUT R5, R5, R24, RZ, 0x3c, !PT ;  /* 0x0000001805053212 */ /* 0x000fc600078e3cff */
[----:B------:R-:W4:Y:S04]  /*0c40*/  @P5 LDG.E R25, desc[UR4][R10.64+0x108] ;  /* 0x000108040a195981 */ /* 0x000f28000c1e1900 */
        /* <DEDUP_REMOVED lines=19> */
[----:B------:R-:W-:-:S05]  /*0d80*/  VIADD R19, R19, 0x10 ;  /* 0x0000001013137836 */ /* 0x000fca0000000000 */
[----:B------:R-:W-:Y:S02]  /*0d90*/  ISETP.NE.AND P1, PT, R19, 0x20, PT ;  /* 0x000000201300780c */ /* 0x000fe40003f25270 */
[----:B------:R-:W-:Y:S02]  /*0da0*/  @P5 LOP3.LUT R3, R3, R18, RZ, 0x3c, !PT ;  /* 0x0000001203035212 */ /* 0x000fe400078e3cff */
[----:B------:R-:W-:Y:S02]  /*0db0*/  @P6 LOP3.LUT R4, R4, R21, RZ, 0x3c, !PT ;  /* 0x0000001504046212 */ /* 0x000fe400078e3cff */
[----:B---3--:R-:W-:-:S04]  /*0dc0*/  @P6 LOP3.LUT R3, R3, R22, RZ, 0x3c, !PT ;  /* 0x0000001603036212 */ /* 0x008fc800078e3cff */
[----:B--2---:R-:W-:Y:S02]  /*0dd0*/  @P0 LOP3.LUT R3, R3, R26, RZ, 0x3c, !PT ;  /* 0x0000001a03030212 */ /* 0x004fe400078e3cff */
[----:B----4-:R-:W-:Y:S02]  /*0de0*/  @P6 LOP3.LUT R2, R2, R23, RZ, 0x3c, !PT ;  /* 0x0000001702026212 */ /* 0x010fe400078e3cff */
[----:B------:R-:W-:Y:S02]  /*0df0*/  @P6 LOP3.LUT R5, R5, R20, RZ, 0x3c, !PT ;  /* 0x0000001405056212 */ /* 0x000fe400078e3cff */
[----:B------:R-:W-:Y:S02]  /*0e00*/  @P0 LOP3.LUT R2, R2, R27, RZ, 0x3c, !PT ;  /* 0x0000001b02020212 */ /* 0x000fe400078e3cff */
[----:B------:R-:W-:Y:S02]  /*0e10*/  @P0 LOP3.LUT R4, R4, R25, RZ, 0x3c, !PT ;  /* 0x0000001904040212 */ /* 0x000fe400078e3cff */
[----:B------:R-:W-:Y:S01]  /*0e20*/  @P0 LOP3.LUT R5, R5, R24, RZ, 0x3c, !PT ;  /* 0x0000001805050212 */ /* 0x000fe200078e3cff */
[----:B------:R-:W-:Y:S06]  /*0e30*/  @P1 BRA `(.L_x_11) ;  /* 0xfffffff400481947 */ /* 0x000fec000383ffff */
[----:B------:R-:W-:-:S05]  /*0e40*/  VIADD R17, R17, 0x1 ;  /* 0x0000000111117836 */ /* 0x000fca0000000000 */
[----:B------:R-:W-:-:S13]  /*0e50*/  ISETP.NE.AND P0, PT, R17, 0x5, PT ;  /* 0x000000051100780c */ /* 0x000fda0003f05270 */
[----:B------:R-:W-:Y:S05]  /*0e60*/  @P0 BRA `(.L_x_12) ;  /* 0xfffffff400300947 */ /* 0x000fea000383ffff */
[----:B------:R1:W-:Y:S01]  /*0e70*/  STG.E.64 desc[UR4][R6.64+0x8], R4 ;  /* 0x0000080406007986 */ /* 0x0003e2000c101b04 */
[----:B------:R-:W-:Y:S01]  /*0e80*/  VIADD R14, R14, 0x1 ;  /* 0x000000010e0e7836 */ /* 0x000fe20000000000 */
[----:B------:R-:W-:Y:S02]  /*0e90*/  LOP3.LUT R11, R13, 0x3, RZ, 0xc0, !PT ;  /* 0x000000030d0b7812 */ /* 0x000fe400078ec0ff */
[----:B------:R1:W-:Y:S02]  /*0ea0*/  STG.E.64 desc[UR4][R6.64+0x10], R2 ;  /* 0x0000100206007986 */ /* 0x0003e4000c101b04 */
[----:B------:R-:W-:Y:S02]  /*0eb0*/  ISETP.GE.U32.AND P0, PT, R14, R11, PT ;  /* 0x0000000b0e00720c */ /* 0x000fe40003f06070 */
[----:B------:R1:W-:Y:S11]  /*0ec0*/  STG.E desc[UR4][R6.64+0x4], R15 ;  /* 0x0000040f06007986 */ /* 0x0003f6000c101904 */
[----:B------:R-:W-:Y:S05]  /*0ed0*/  @!P0 BRA `(.L_x_13) ;  /* 0xfffffff400048947 */ /* 0x000fea000383ffff */
.L_x_10:
[----:B------:R-:W-:Y:S05]  /*0ee0*/  BSYNC.RECONVERGENT B1 ;  /* 0x0000000000017941 */ /* 0x000fea0003800200 */
.L_x_9:
[C---:B------:R-:W-:Y:S01]  /*0ef0*/  ISETP.GT.U32.AND P0, PT, R13.reuse, 0x3, PT ;  /* 0x000000030d00780c */ /* 0x040fe20003f04070 */
[----:B------:R-:W-:Y:S01]  /*0f00*/  VIADD R12, R12, 0x1 ;  /* 0x000000010c0c7836 */ /* 0x000fe20000000000 */
[--C-:B------:R-:W-:Y:S02]  /*0f10*/  SHF.R.U64 R13, R13, 0x2, R0.reuse ;  /* 0x000000020d0d7819 */ /* 0x100fe40000001200 */
[----:B------:R-:W-:Y:S02]  /*0f20*/  ISETP.GT.U32.AND.EX P0, PT, R0, RZ, PT, P0 ;  /* 0x000000ff0000720c */ /* 0x000fe40003f04100 */
[----:B------:R-:W-:-:S11]  /*0f30*/  SHF.R.U32.HI R0, RZ, 0x2, R0 ;  /* 0x00000002ff007819 */ /* 0x000fd60000011600 */
[----:B------:R-:W-:Y:S05]  /*0f40*/  @P0 BRA `(.L_x_14) ;  /* 0xfffffff000c80947 */ /* 0x000fea000383ffff */
.L_x_8:
[----:B------:R-:W-:Y:S05]  /*0f50*/  BSYNC.RECONVERGENT B0 ;  /* 0x0000000000007941 */ /* 0x000fea0003800200 */
.L_x_7:
[----:B------:R-:W-:Y:S04]  /*0f60*/  STG.E.64 desc[UR4][R6.64+0x18], RZ ;  /* 0x000018ff06007986 */ /* 0x000fe8000c101b04 */
[----:B------:R-:W-:Y:S04]  /*0f70*/  STG.E desc[UR4][R6.64+0x20], RZ ;  /* 0x000020ff06007986 */ /* 0x000fe8000c101904 */
[----:B------:R-:W-:Y:S01]  /*0f80*/  STG.E.64 desc[UR4][R6.64+0x28], RZ ;  /* 0x000028ff06007986 */ /* 0x000fe2000c101b04 */
[----:B------:R-:W-:Y:S05]  /*0f90*/  EXIT ;  /* 0x000000000000794d */ /* 0x000fea0003800000 */
.L_x_15:
        /* <DEDUP_REMOVED lines=14> */
.L_x_18:


//--------------------- .nv.global.init           --------------------------
	.section	.nv.global.init,"aw",@progbits
	.align	4
.nv.global.init:
	.type		mrg32k3aM1SubSeq,@object
	.size		mrg32k3aM1SubSeq,(mrg32k3aM2SubSeq - mrg32k3aM1SubSeq)
mrg32k3aM1SubSeq:
        /*0000*/ 	.byte	0x0b, 0xcc, 0xee, 0x04, 0x73, 0x29, 0x8b, 0x6f, 0xf6, 0x53, 0x03, 0xf6, 0x23, 0xf6, 0xea, 0xda
        /* <DEDUP_REMOVED lines=125> */
	.type		mrg32k3aM2SubSeq,@object
	.size		mrg32k3aM2SubSeq,(mrg32k3aM1 - mrg32k3aM2SubSeq)
mrg32k3aM2SubSeq:
        /* <DEDUP_REMOVED lines=126> */
	.type		mrg32k3aM1,@object
	.size		mrg32k3aM1,(mrg32k3aM1Seq - mrg32k3aM1)
mrg32k3aM1:
        /* <DEDUP_REMOVED lines=144> */
	.type		mrg32k3aM1Seq,@object
	.size		mrg32k3aM1Seq,(mrg32k3aM2 - mrg32k3aM1Seq)
mrg32k3aM1Seq:
        /* <DEDUP_REMOVED lines=144> */
	.type		mrg32k3aM2,@object
	.size		mrg32k3aM2,(mrg32k3aM2Seq - mrg32k3aM2)
mrg32k3aM2:
        /* <DEDUP_REMOVED lines=144> */
	.type		mrg32k3aM2Seq,@object
	.size		mrg32k3aM2Seq,(precalc_xorwow_matrix - mrg32k3aM2Seq)
mrg32k3aM2Seq:
        /* <DEDUP_REMOVED lines=144> */
	.type		precalc_xorwow_matrix,@object
	.size		precalc_xorwow_matrix,(precalc_xorwow_offset_matrix - precalc_xorwow_matrix)
precalc_xorwow_matrix:
        /* <DEDUP_REMOVED lines=6400> */
	.type		precalc_xorwow_offset_matrix,@object
	.size		precalc_xorwow_offset_matrix,(.L_1 - precalc_xorwow_offset_matrix)
precalc_xorwow_offset_matrix:
        /* <DEDUP_REMOVED lines=6400> */
.L_1:


//--------------------- .nv.shared.reserved.0     --------------------------
	.section	.nv.shared.reserved.0,"aw",@nobits
	.weak		__nv_reservedSMEM_offset_0_alias
	.size		__nv_reservedSMEM_offset_0_alias, 0, 64
	.other		__nv_reservedSMEM_offset_0_alias,@"STO_CUDA_RESERVED_SHARED STV_DEFAULT"
__nv_reservedSMEM_offset_0_alias:
	.zero		0
	.zero		64


//--------------------- .nv.constant0._Z12updateKernelPbS_dP17curandStateXORWOW --------------------------
	.section	.nv.constant0._Z12updateKernelPbS_dP17curandStateXORWOW,"a",@progbits
	.sectionflags	@""
	.align	4
.nv.constant0._Z12updateKernelPbS_dP17curandStateXORWOW:
	.zero		928


//--------------------- .nv.constant0._Z10initCurandP17curandStateXORWOWy --------------------------
	.section	.nv.constant0._Z10initCurandP17curandStateXORWOWy,"a",@progbits
	.sectionflags	@""
	.align	4
.nv.constant0._Z10initCurandP17curandStateXORWOWy:
	.zero		912


//--------------------- SYMBOLS --------------------------

	.type		.nv.reservedSmem.offset0,@object
	.size		.nv.reservedSmem.offset0,0x4
